//
// Generated by NVIDIA NVVM Compiler
//
// Compiler Build ID: CL-36424714
// Cuda compilation tools, release 13.0, V13.0.88
// Based on NVVM 20.0.0
//

.version 9.0
.target sm_100
.address_size 64

	// .globl	_Z27compute_means_and_normalizeiiPKfPfS1_

.visible .entry _Z27compute_means_and_normalizeiiPKfPfS1_(
	.param .u32 _Z27compute_means_and_normalizeiiPKfPfS1__param_0,
	.param .u32 _Z27compute_means_and_normalizeiiPKfPfS1__param_1,
	.param .u64 .ptr .align 1 _Z27compute_means_and_normalizeiiPKfPfS1__param_2,
	.param .u64 .ptr .align 1 _Z27compute_means_and_normalizeiiPKfPfS1__param_3,
	.param .u64 .ptr .align 1 _Z27compute_means_and_normalizeiiPKfPfS1__param_4
)
{
	.reg .pred 	%p<20>;
	.reg .b32 	%r<69>;
	.reg .b32 	%f<197>;
	.reg .b64 	%rd<32>;

	ld.param.u32 	%r45, [_Z27compute_means_and_normalizeiiPKfPfS1__param_0];
	ld.param.u32 	%r44, [_Z27compute_means_and_normalizeiiPKfPfS1__param_1];
	ld.param.u64 	%rd7, [_Z27compute_means_and_normalizeiiPKfPfS1__param_2];
	ld.param.u64 	%rd8, [_Z27compute_means_and_normalizeiiPKfPfS1__param_3];
	ld.param.u64 	%rd6, [_Z27compute_means_and_normalizeiiPKfPfS1__param_4];
	cvta.to.global.u64 	%rd1, %rd8;
	cvta.to.global.u64 	%rd2, %rd7;
	mov.u32 	%r46, %ctaid.x;
	mov.u32 	%r47, %ntid.x;
	mov.u32 	%r48, %tid.x;
	mad.lo.s32 	%r1, %r46, %r47, %r48;
	setp.ge.s32 	%p1, %r1, %r45;
	@%p1 bra 	$L__BB0_28;
	setp.lt.s32 	%p2, %r44, 1;
	mov.f32 	%f187, 0f00000000;
	@%p2 bra 	$L__BB0_14;
	mul.lo.s32 	%r2, %r44, %r1;
	and.b32  	%r3, %r44, 15;
	setp.lt.u32 	%p3, %r44, 16;
	mov.f32 	%f187, 0f00000000;
	mov.b32 	%r58, 0;
	@%p3 bra 	$L__BB0_5;
	and.b32  	%r58, %r44, 2147483632;
	neg.s32 	%r56, %r58;
	add.s64 	%rd3, %rd2, 32;
	mov.f32 	%f187, 0f00000000;
	mov.u32 	%r55, %r2;
$L__BB0_4:
	.pragma "nounroll";
	mul.wide.s32 	%rd9, %r55, 4;
	add.s64 	%rd10, %rd3, %rd9;
	ld.global.f32 	%f32, [%rd10+-32];
	add.f32 	%f33, %f187, %f32;
	ld.global.f32 	%f34, [%rd10+-28];
	add.f32 	%f35, %f33, %f34;
	ld.global.f32 	%f36, [%rd10+-24];
	add.f32 	%f37, %f35, %f36;
	ld.global.f32 	%f38, [%rd10+-20];
	add.f32 	%f39, %f37, %f38;
	ld.global.f32 	%f40, [%rd10+-16];
	add.f32 	%f41, %f39, %f40;
	ld.global.f32 	%f42, [%rd10+-12];
	add.f32 	%f43, %f41, %f42;
	ld.global.f32 	%f44, [%rd10+-8];
	add.f32 	%f45, %f43, %f44;
	ld.global.f32 	%f46, [%rd10+-4];
	add.f32 	%f47, %f45, %f46;
	ld.global.f32 	%f48, [%rd10];
	add.f32 	%f49, %f47, %f48;
	ld.global.f32 	%f50, [%rd10+4];
	add.f32 	%f51, %f49, %f50;
	ld.global.f32 	%f52, [%rd10+8];
	add.f32 	%f53, %f51, %f52;
	ld.global.f32 	%f54, [%rd10+12];
	add.f32 	%f55, %f53, %f54;
	ld.global.f32 	%f56, [%rd10+16];
	add.f32 	%f57, %f55, %f56;
	ld.global.f32 	%f58, [%rd10+20];
	add.f32 	%f59, %f57, %f58;
	ld.global.f32 	%f60, [%rd10+24];
	add.f32 	%f61, %f59, %f60;
	ld.global.f32 	%f62, [%rd10+28];
	add.f32 	%f187, %f61, %f62;
	add.s32 	%r56, %r56, 16;
	add.s32 	%r55, %r55, 16;
	setp.ne.s32 	%p4, %r56, 0;
	@%p4 bra 	$L__BB0_4;
$L__BB0_5:
	setp.eq.s32 	%p5, %r3, 0;
	@%p5 bra 	$L__BB0_14;
	and.b32  	%r11, %r44, 7;
	setp.lt.u32 	%p6, %r3, 8;
	@%p6 bra 	$L__BB0_8;
	add.s32 	%r50, %r58, %r2;
	mul.wide.s32 	%rd11, %r50, 4;
	add.s64 	%rd12, %rd2, %rd11;
	ld.global.f32 	%f64, [%rd12];
	add.f32 	%f65, %f187, %f64;
	ld.global.f32 	%f66, [%rd12+4];
	add.f32 	%f67, %f65, %f66;
	ld.global.f32 	%f68, [%rd12+8];
	add.f32 	%f69, %f67, %f68;
	ld.global.f32 	%f70, [%rd12+12];
	add.f32 	%f71, %f69, %f70;
	ld.global.f32 	%f72, [%rd12+16];
	add.f32 	%f73, %f71, %f72;
	ld.global.f32 	%f74, [%rd12+20];
	add.f32 	%f75, %f73, %f74;
	ld.global.f32 	%f76, [%rd12+24];
	add.f32 	%f77, %f75, %f76;
	ld.global.f32 	%f78, [%rd12+28];
	add.f32 	%f187, %f77, %f78;
	add.s32 	%r58, %r58, 8;
$L__BB0_8:
	setp.eq.s32 	%p7, %r11, 0;
	@%p7 bra 	$L__BB0_14;
	and.b32  	%r14, %r44, 3;
	setp.lt.u32 	%p8, %r11, 4;
	@%p8 bra 	$L__BB0_11;
	add.s32 	%r51, %r58, %r2;
	mul.wide.s32 	%rd13, %r51, 4;
	add.s64 	%rd14, %rd2, %rd13;
	ld.global.f32 	%f80, [%rd14];
	add.f32 	%f81, %f187, %f80;
	ld.global.f32 	%f82, [%rd14+4];
	add.f32 	%f83, %f81, %f82;
	ld.global.f32 	%f84, [%rd14+8];
	add.f32 	%f85, %f83, %f84;
	ld.global.f32 	%f86, [%rd14+12];
	add.f32 	%f187, %f85, %f86;
	add.s32 	%r58, %r58, 4;
$L__BB0_11:
	setp.eq.s32 	%p9, %r14, 0;
	@%p9 bra 	$L__BB0_14;
	add.s32 	%r61, %r58, %r2;
	neg.s32 	%r60, %r14;
$L__BB0_13:
	.pragma "nounroll";
	mul.wide.s32 	%rd15, %r61, 4;
	add.s64 	%rd16, %rd2, %rd15;
	ld.global.f32 	%f87, [%rd16];
	add.f32 	%f187, %f187, %f87;
	add.s32 	%r61, %r61, 1;
	add.s32 	%r60, %r60, 1;
	setp.ne.s32 	%p10, %r60, 0;
	@%p10 bra 	$L__BB0_13;
$L__BB0_14:
	setp.lt.s32 	%p11, %r44, 1;
	cvt.rn.f32.s32 	%f89, %r44;
	div.rn.f32 	%f14, %f187, %f89;
	mov.f32 	%f196, 0f00000000;
	@%p11 bra 	$L__BB0_27;
	mul.lo.s32 	%r23, %r44, %r1;
	and.b32  	%r24, %r44, 15;
	setp.lt.u32 	%p12, %r44, 16;
	mov.f32 	%f196, 0f00000000;
	mov.b32 	%r65, 0;
	@%p12 bra 	$L__BB0_18;
	and.b32  	%r65, %r44, 2147483632;
	neg.s32 	%r63, %r65;
	add.s64 	%rd4, %rd2, 32;
	add.s64 	%rd5, %rd1, 32;
	mov.f32 	%f196, 0f00000000;
	mov.u32 	%r62, %r23;
$L__BB0_17:
	.pragma "nounroll";
	mul.wide.s32 	%rd17, %r62, 4;
	add.s64 	%rd18, %rd4, %rd17;
	add.s64 	%rd19, %rd5, %rd17;
	ld.global.f32 	%f93, [%rd18+-32];
	sub.f32 	%f94, %f93, %f14;
	st.global.f32 	[%rd19+-32], %f94;
	fma.rn.f32 	%f95, %f94, %f94, %f196;
	ld.global.f32 	%f96, [%rd18+-28];
	sub.f32 	%f97, %f96, %f14;
	st.global.f32 	[%rd19+-28], %f97;
	fma.rn.f32 	%f98, %f97, %f97, %f95;
	ld.global.f32 	%f99, [%rd18+-24];
	sub.f32 	%f100, %f99, %f14;
	st.global.f32 	[%rd19+-24], %f100;
	fma.rn.f32 	%f101, %f100, %f100, %f98;
	ld.global.f32 	%f102, [%rd18+-20];
	sub.f32 	%f103, %f102, %f14;
	st.global.f32 	[%rd19+-20], %f103;
	fma.rn.f32 	%f104, %f103, %f103, %f101;
	ld.global.f32 	%f105, [%rd18+-16];
	sub.f32 	%f106, %f105, %f14;
	st.global.f32 	[%rd19+-16], %f106;
	fma.rn.f32 	%f107, %f106, %f106, %f104;
	ld.global.f32 	%f108, [%rd18+-12];
	sub.f32 	%f109, %f108, %f14;
	st.global.f32 	[%rd19+-12], %f109;
	fma.rn.f32 	%f110, %f109, %f109, %f107;
	ld.global.f32 	%f111, [%rd18+-8];
	sub.f32 	%f112, %f111, %f14;
	st.global.f32 	[%rd19+-8], %f112;
	fma.rn.f32 	%f113, %f112, %f112, %f110;
	ld.global.f32 	%f114, [%rd18+-4];
	sub.f32 	%f115, %f114, %f14;
	st.global.f32 	[%rd19+-4], %f115;
	fma.rn.f32 	%f116, %f115, %f115, %f113;
	ld.global.f32 	%f117, [%rd18];
	sub.f32 	%f118, %f117, %f14;
	st.global.f32 	[%rd19], %f118;
	fma.rn.f32 	%f119, %f118, %f118, %f116;
	ld.global.f32 	%f120, [%rd18+4];
	sub.f32 	%f121, %f120, %f14;
	st.global.f32 	[%rd19+4], %f121;
	fma.rn.f32 	%f122, %f121, %f121, %f119;
	ld.global.f32 	%f123, [%rd18+8];
	sub.f32 	%f124, %f123, %f14;
	st.global.f32 	[%rd19+8], %f124;
	fma.rn.f32 	%f125, %f124, %f124, %f122;
	ld.global.f32 	%f126, [%rd18+12];
	sub.f32 	%f127, %f126, %f14;
	st.global.f32 	[%rd19+12], %f127;
	fma.rn.f32 	%f128, %f127, %f127, %f125;
	ld.global.f32 	%f129, [%rd18+16];
	sub.f32 	%f130, %f129, %f14;
	st.global.f32 	[%rd19+16], %f130;
	fma.rn.f32 	%f131, %f130, %f130, %f128;
	ld.global.f32 	%f132, [%rd18+20];
	sub.f32 	%f133, %f132, %f14;
	st.global.f32 	[%rd19+20], %f133;
	fma.rn.f32 	%f134, %f133, %f133, %f131;
	ld.global.f32 	%f135, [%rd18+24];
	sub.f32 	%f136, %f135, %f14;
	st.global.f32 	[%rd19+24], %f136;
	fma.rn.f32 	%f137, %f136, %f136, %f134;
	ld.global.f32 	%f138, [%rd18+28];
	sub.f32 	%f139, %f138, %f14;
	st.global.f32 	[%rd19+28], %f139;
	fma.rn.f32 	%f196, %f139, %f139, %f137;
	add.s32 	%r63, %r63, 16;
	add.s32 	%r62, %r62, 16;
	setp.ne.s32 	%p13, %r63, 0;
	@%p13 bra 	$L__BB0_17;
$L__BB0_18:
	setp.eq.s32 	%p14, %r24, 0;
	@%p14 bra 	$L__BB0_27;
	and.b32  	%r32, %r44, 7;
	setp.lt.u32 	%p15, %r24, 8;
	@%p15 bra 	$L__BB0_21;
	add.s32 	%r53, %r65, %r23;
	mul.wide.s32 	%rd20, %r53, 4;
	add.s64 	%rd21, %rd2, %rd20;
	ld.global.f32 	%f141, [%rd21];
	sub.f32 	%f142, %f141, %f14;
	add.s64 	%rd22, %rd1, %rd20;
	st.global.f32 	[%rd22], %f142;
	fma.rn.f32 	%f143, %f142, %f142, %f196;
	ld.global.f32 	%f144, [%rd21+4];
	sub.f32 	%f145, %f144, %f14;
	st.global.f32 	[%rd22+4], %f145;
	fma.rn.f32 	%f146, %f145, %f145, %f143;
	ld.global.f32 	%f147, [%rd21+8];
	sub.f32 	%f148, %f147, %f14;
	st.global.f32 	[%rd22+8], %f148;
	fma.rn.f32 	%f149, %f148, %f148, %f146;
	ld.global.f32 	%f150, [%rd21+12];
	sub.f32 	%f151, %f150, %f14;
	st.global.f32 	[%rd22+12], %f151;
	fma.rn.f32 	%f152, %f151, %f151, %f149;
	ld.global.f32 	%f153, [%rd21+16];
	sub.f32 	%f154, %f153, %f14;
	st.global.f32 	[%rd22+16], %f154;
	fma.rn.f32 	%f155, %f154, %f154, %f152;
	ld.global.f32 	%f156, [%rd21+20];
	sub.f32 	%f157, %f156, %f14;
	st.global.f32 	[%rd22+20], %f157;
	fma.rn.f32 	%f158, %f157, %f157, %f155;
	ld.global.f32 	%f159, [%rd21+24];
	sub.f32 	%f160, %f159, %f14;
	st.global.f32 	[%rd22+24], %f160;
	fma.rn.f32 	%f161, %f160, %f160, %f158;
	ld.global.f32 	%f162, [%rd21+28];
	sub.f32 	%f163, %f162, %f14;
	st.global.f32 	[%rd22+28], %f163;
	fma.rn.f32 	%f196, %f163, %f163, %f161;
	add.s32 	%r65, %r65, 8;
$L__BB0_21:
	setp.eq.s32 	%p16, %r32, 0;
	@%p16 bra 	$L__BB0_27;
	and.b32  	%r35, %r44, 3;
	setp.lt.u32 	%p17, %r32, 4;
	@%p17 bra 	$L__BB0_24;
	add.s32 	%r54, %r65, %r23;
	mul.wide.s32 	%rd23, %r54, 4;
	add.s64 	%rd24, %rd2, %rd23;
	ld.global.f32 	%f165, [%rd24];
	sub.f32 	%f166, %f165, %f14;
	add.s64 	%rd25, %rd1, %rd23;
	st.global.f32 	[%rd25], %f166;
	fma.rn.f32 	%f167, %f166, %f166, %f196;
	ld.global.f32 	%f168, [%rd24+4];
	sub.f32 	%f169, %f168, %f14;
	st.global.f32 	[%rd25+4], %f169;
	fma.rn.f32 	%f170, %f169, %f169, %f167;
	ld.global.f32 	%f171, [%rd24+8];
	sub.f32 	%f172, %f171, %f14;
	st.global.f32 	[%rd25+8], %f172;
	fma.rn.f32 	%f173, %f172, %f172, %f170;
	ld.global.f32 	%f174, [%rd24+12];
	sub.f32 	%f175, %f174, %f14;
	st.global.f32 	[%rd25+12], %f175;
	fma.rn.f32 	%f196, %f175, %f175, %f173;
	add.s32 	%r65, %r65, 4;
$L__BB0_24:
	setp.eq.s32 	%p18, %r35, 0;
	@%p18 bra 	$L__BB0_27;
	add.s32 	%r68, %r65, %r23;
	neg.s32 	%r67, %r35;
$L__BB0_26:
	.pragma "nounroll";
	mul.wide.s32 	%rd26, %r68, 4;
	add.s64 	%rd27, %rd1, %rd26;
	add.s64 	%rd28, %rd2, %rd26;
	ld.global.f32 	%f176, [%rd28];
	sub.f32 	%f177, %f176, %f14;
	st.global.f32 	[%rd27], %f177;
	fma.rn.f32 	%f196, %f177, %f177, %f196;
	add.s32 	%r68, %r68, 1;
	add.s32 	%r67, %r67, 1;
	setp.ne.s32 	%p19, %r67, 0;
	@%p19 bra 	$L__BB0_26;
$L__BB0_27:
	sqrt.rn.f32 	%f178, %f196;
	cvta.to.global.u64 	%rd29, %rd6;
	mul.wide.s32 	%rd30, %r1, 4;
	add.s64 	%rd31, %rd29, %rd30;
	st.global.f32 	[%rd31], %f178;
$L__BB0_28:
	ret;

}
	// .globl	_Z20compute_correlationsiiPKfS0_Pf
.visible .entry _Z20compute_correlationsiiPKfS0_Pf(
	.param .u32 _Z20compute_correlationsiiPKfS0_Pf_param_0,
	.param .u32 _Z20compute_correlationsiiPKfS0_Pf_param_1,
	.param .u64 .ptr .align 1 _Z20compute_correlationsiiPKfS0_Pf_param_2,
	.param .u64 .ptr .align 1 _Z20compute_correlationsiiPKfS0_Pf_param_3,
	.param .u64 .ptr .align 1 _Z20compute_correlationsiiPKfS0_Pf_param_4
)
{
	.reg .pred 	%p<13>;
	.reg .b32 	%r<48>;
	.reg .b32 	%f<116>;
	.reg .b64 	%rd<46>;

	ld.param.u32 	%r25, [_Z20compute_correlationsiiPKfS0_Pf_param_0];
	ld.param.u32 	%r26, [_Z20compute_correlationsiiPKfS0_Pf_param_1];
	ld.param.u64 	%rd11, [_Z20compute_correlationsiiPKfS0_Pf_param_2];
	ld.param.u64 	%rd9, [_Z20compute_correlationsiiPKfS0_Pf_param_3];
	ld.param.u64 	%rd10, [_Z20compute_correlationsiiPKfS0_Pf_param_4];
	cvta.to.global.u64 	%rd1, %rd11;
	mov.u32 	%r27, %tid.x;
	mov.u32 	%r28, %ctaid.x;
	mov.u32 	%r29, %ntid.x;
	mad.lo.s32 	%r1, %r28, %r29, %r27;
	mov.u32 	%r30, %tid.y;
	mov.u32 	%r31, %ctaid.y;
	mov.u32 	%r32, %ntid.y;
	mad.lo.s32 	%r2, %r31, %r32, %r30;
	max.s32 	%r33, %r1, %r2;
	setp.ge.s32 	%p1, %r33, %r25;
	setp.lt.s32 	%p2, %r2, %r1;
	or.pred  	%p3, %p2, %p1;
	@%p3 bra 	$L__BB1_15;
	setp.lt.s32 	%p4, %r26, 1;
	mov.f32 	%f115, 0f00000000;
	@%p4 bra 	$L__BB1_14;
	mul.lo.s32 	%r3, %r26, %r1;
	mul.lo.s32 	%r4, %r26, %r2;
	and.b32  	%r5, %r26, 15;
	setp.lt.u32 	%p5, %r26, 16;
	mov.f32 	%f115, 0f00000000;
	mov.b32 	%r44, 0;
	@%p5 bra 	$L__BB1_5;
	and.b32  	%r44, %r26, 2147483632;
	neg.s32 	%r42, %r44;
	add.s64 	%rd2, %rd1, 32;
	mul.wide.u32 	%rd12, %r4, 4;
	add.s64 	%rd44, %rd2, %rd12;
	mov.f32 	%f115, 0f00000000;
	mov.u32 	%r41, %r3;
$L__BB1_4:
	.pragma "nounroll";
	mul.wide.s32 	%rd13, %r41, 4;
	add.s64 	%rd14, %rd2, %rd13;
	ld.global.f32 	%f18, [%rd14+-32];
	ld.global.f32 	%f19, [%rd44+-32];
	fma.rn.f32 	%f20, %f18, %f19, %f115;
	ld.global.f32 	%f21, [%rd14+-28];
	ld.global.f32 	%f22, [%rd44+-28];
	fma.rn.f32 	%f23, %f21, %f22, %f20;
	ld.global.f32 	%f24, [%rd14+-24];
	ld.global.f32 	%f25, [%rd44+-24];
	fma.rn.f32 	%f26, %f24, %f25, %f23;
	ld.global.f32 	%f27, [%rd14+-20];
	ld.global.f32 	%f28, [%rd44+-20];
	fma.rn.f32 	%f29, %f27, %f28, %f26;
	ld.global.f32 	%f30, [%rd14+-16];
	ld.global.f32 	%f31, [%rd44+-16];
	fma.rn.f32 	%f32, %f30, %f31, %f29;
	ld.global.f32 	%f33, [%rd14+-12];
	ld.global.f32 	%f34, [%rd44+-12];
	fma.rn.f32 	%f35, %f33, %f34, %f32;
	ld.global.f32 	%f36, [%rd14+-8];
	ld.global.f32 	%f37, [%rd44+-8];
	fma.rn.f32 	%f38, %f36, %f37, %f35;
	ld.global.f32 	%f39, [%rd14+-4];
	ld.global.f32 	%f40, [%rd44+-4];
	fma.rn.f32 	%f41, %f39, %f40, %f38;
	ld.global.f32 	%f42, [%rd14];
	ld.global.f32 	%f43, [%rd44];
	fma.rn.f32 	%f44, %f42, %f43, %f41;
	ld.global.f32 	%f45, [%rd14+4];
	ld.global.f32 	%f46, [%rd44+4];
	fma.rn.f32 	%f47, %f45, %f46, %f44;
	ld.global.f32 	%f48, [%rd14+8];
	ld.global.f32 	%f49, [%rd44+8];
	fma.rn.f32 	%f50, %f48, %f49, %f47;
	ld.global.f32 	%f51, [%rd14+12];
	ld.global.f32 	%f52, [%rd44+12];
	fma.rn.f32 	%f53, %f51, %f52, %f50;
	ld.global.f32 	%f54, [%rd14+16];
	ld.global.f32 	%f55, [%rd44+16];
	fma.rn.f32 	%f56, %f54, %f55, %f53;
	ld.global.f32 	%f57, [%rd14+20];
	ld.global.f32 	%f58, [%rd44+20];
	fma.rn.f32 	%f59, %f57, %f58, %f56;
	ld.global.f32 	%f60, [%rd14+24];
	ld.global.f32 	%f61, [%rd44+24];
	fma.rn.f32 	%f62, %f60, %f61, %f59;
	ld.global.f32 	%f63, [%rd14+28];
	ld.global.f32 	%f64, [%rd44+28];
	fma.rn.f32 	%f115, %f63, %f64, %f62;
	add.s32 	%r42, %r42, 16;
	add.s32 	%r41, %r41, 16;
	add.s64 	%rd44, %rd44, 64;
	setp.ne.s32 	%p6, %r42, 0;
	@%p6 bra 	$L__BB1_4;
$L__BB1_5:
	setp.eq.s32 	%p7, %r5, 0;
	@%p7 bra 	$L__BB1_14;
	and.b32  	%r13, %r26, 7;
	setp.lt.u32 	%p8, %r5, 8;
	@%p8 bra 	$L__BB1_8;
	add.s32 	%r35, %r44, %r3;
	mul.wide.s32 	%rd15, %r35, 4;
	add.s64 	%rd16, %rd1, %rd15;
	ld.global.f32 	%f66, [%rd16];
	add.s32 	%r36, %r44, %r4;
	mul.wide.u32 	%rd17, %r36, 4;
	add.s64 	%rd18, %rd1, %rd17;
	ld.global.f32 	%f67, [%rd18];
	fma.rn.f32 	%f68, %f66, %f67, %f115;
	ld.global.f32 	%f69, [%rd16+4];
	cvt.u64.u32 	%rd19, %r4;
	cvt.u64.u32 	%rd20, %r44;
	add.s64 	%rd21, %rd20, %rd19;
	shl.b64 	%rd22, %rd21, 2;
	add.s64 	%rd23, %rd1, %rd22;
	ld.global.f32 	%f70, [%rd23+4];
	fma.rn.f32 	%f71, %f69, %f70, %f68;
	ld.global.f32 	%f72, [%rd16+8];
	ld.global.f32 	%f73, [%rd23+8];
	fma.rn.f32 	%f74, %f72, %f73, %f71;
	ld.global.f32 	%f75, [%rd16+12];
	ld.global.f32 	%f76, [%rd23+12];
	fma.rn.f32 	%f77, %f75, %f76, %f74;
	ld.global.f32 	%f78, [%rd16+16];
	ld.global.f32 	%f79, [%rd23+16];
	fma.rn.f32 	%f80, %f78, %f79, %f77;
	ld.global.f32 	%f81, [%rd16+20];
	ld.global.f32 	%f82, [%rd23+20];
	fma.rn.f32 	%f83, %f81, %f82, %f80;
	ld.global.f32 	%f84, [%rd16+24];
	ld.global.f32 	%f85, [%rd23+24];
	fma.rn.f32 	%f86, %f84, %f85, %f83;
	ld.global.f32 	%f87, [%rd16+28];
	ld.global.f32 	%f88, [%rd23+28];
	fma.rn.f32 	%f115, %f87, %f88, %f86;
	add.s32 	%r44, %r44, 8;
$L__BB1_8:
	setp.eq.s32 	%p9, %r13, 0;
	@%p9 bra 	$L__BB1_14;
	and.b32  	%r16, %r26, 3;
	setp.lt.u32 	%p10, %r13, 4;
	@%p10 bra 	$L__BB1_11;
	add.s32 	%r37, %r44, %r3;
	mul.wide.s32 	%rd24, %r37, 4;
	add.s64 	%rd25, %rd1, %rd24;
	ld.global.f32 	%f90, [%rd25];
	add.s32 	%r38, %r44, %r4;
	mul.wide.u32 	%rd26, %r38, 4;
	add.s64 	%rd27, %rd1, %rd26;
	ld.global.f32 	%f91, [%rd27];
	fma.rn.f32 	%f92, %f90, %f91, %f115;
	ld.global.f32 	%f93, [%rd25+4];
	cvt.u64.u32 	%rd28, %r4;
	cvt.u64.u32 	%rd29, %r44;
	add.s64 	%rd30, %rd29, %rd28;
	shl.b64 	%rd31, %rd30, 2;
	add.s64 	%rd32, %rd1, %rd31;
	ld.global.f32 	%f94, [%rd32+4];
	fma.rn.f32 	%f95, %f93, %f94, %f92;
	ld.global.f32 	%f96, [%rd25+8];
	ld.global.f32 	%f97, [%rd32+8];
	fma.rn.f32 	%f98, %f96, %f97, %f95;
	ld.global.f32 	%f99, [%rd25+12];
	ld.global.f32 	%f100, [%rd32+12];
	fma.rn.f32 	%f115, %f99, %f100, %f98;
	add.s32 	%r44, %r44, 4;
$L__BB1_11:
	setp.eq.s32 	%p11, %r16, 0;
	@%p11 bra 	$L__BB1_14;
	add.s32 	%r39, %r44, %r4;
	mul.wide.u32 	%rd33, %r39, 4;
	add.s64 	%rd45, %rd1, %rd33;
	add.s32 	%r47, %r44, %r3;
	neg.s32 	%r46, %r16;
$L__BB1_13:
	.pragma "nounroll";
	mul.wide.s32 	%rd34, %r47, 4;
	add.s64 	%rd35, %rd1, %rd34;
	ld.global.f32 	%f101, [%rd35];
	ld.global.f32 	%f102, [%rd45];
	fma.rn.f32 	%f115, %f101, %f102, %f115;
	add.s64 	%rd45, %rd45, 4;
	add.s32 	%r47, %r47, 1;
	add.s32 	%r46, %r46, 1;
	setp.ne.s32 	%p12, %r46, 0;
	@%p12 bra 	$L__BB1_13;
$L__BB1_14:
	cvta.to.global.u64 	%rd36, %rd9;
	mul.wide.s32 	%rd37, %r1, 4;
	add.s64 	%rd38, %rd36, %rd37;
	ld.global.f32 	%f103, [%rd38];
	mul.wide.u32 	%rd39, %r2, 4;
	add.s64 	%rd40, %rd36, %rd39;
	ld.global.f32 	%f104, [%rd40];
	mul.f32 	%f105, %f103, %f104;
	div.rn.f32 	%f106, %f115, %f105;
	mad.lo.s32 	%r40, %r1, %r25, %r2;
	cvta.to.global.u64 	%rd41, %rd10;
	mul.wide.s32 	%rd42, %r40, 4;
	add.s64 	%rd43, %rd41, %rd42;
	st.global.f32 	[%rd43], %f106;
$L__BB1_15:
	ret;

}


// ===== COMPILED SASS (sm_100) =====

	.target	sm_100

	.elftype	@"ET_EXEC"


//--------------------- .note.nv.tkinfo           --------------------------
	.section	.note.nv.tkinfo,"",@"SHT_NOTE"
	.sectionflags	@"SHF_NOTE_NV_TKINFO"
	.tkinfo
        /*0018*/ 	.word	0x00000002
        /*0030*/ 	.string	""
        /*0030*/ 	.string	"ptxas"
        /*0030*/ 	.string	"Cuda compilation tools, release 13.0, V13.0.88"
        /*0030*/ 	.string	"Build cuda_13.0.r13.0/compiler.36424714_0"
        /*0030*/ 	.string	"-arch sm_100 -m 64 "



//--------------------- .note.nv.cuinfo           --------------------------
	.section	.note.nv.cuinfo,"",@"SHT_NOTE"
	.sectionflags	@"SHF_NOTE_NV_CUINFO"
        /*0018*/ 	.short	0x0002
        /*001a*/ 	.short	0x0064
        /*001c*/ 	.short	0x0082
	.zero		2


//--------------------- .nv.info                  --------------------------
	.section	.nv.info,"",@"SHT_CUDA_INFO"
	.align	4


	//----- nvinfo : EIATTR_REGCOUNT
	.align		4
        /*0000*/ 	.byte	0x04, 0x2f
        /*0002*/ 	.short	(.L_1 - .L_0)
	.align		4
.L_0:
        /*0004*/ 	.word	index@(_Z27compute_means_and_normalizeiiPKfPfS1_)
        /*0008*/ 	.word	0x00000020


	//----- nvinfo : EIATTR_FRAME_SIZE
	.align		4
.L_1:
        /*000c*/ 	.byte	0x04, 0x11
        /*000e*/ 	.short	(.L_3 - .L_2)
	.align		4
.L_2:
        /*0010*/ 	.word	index@($__internal_2_$__cuda_sm3x_div_rn_noftz_f32_slowpath)
        /*0014*/ 	.word	0x00000000


	//----- nvinfo : EIATTR_FRAME_SIZE
	.align		4
.L_3:
        /*0018*/ 	.byte	0x04, 0x11
        /*001a*/ 	.short	(.L_5 - .L_4)
	.align		4
.L_4:
        /*001c*/ 	.word	index@($__internal_1_$__cuda_sm20_sqrt_rn_f32_slowpath)
        /*0020*/ 	.word	0x00000000


	//----- nvinfo : EIATTR_FRAME_SIZE
	.align		4
.L_5:
        /*0024*/ 	.byte	0x04, 0x11
        /*0026*/ 	.short	(.L_7 - .L_6)
	.align		4
.L_6:
        /*0028*/ 	.word	index@(_Z27compute_means_and_normalizeiiPKfPfS1_)
        /*002c*/ 	.word	0x00000000


	//----- nvinfo : EIATTR_REGCOUNT
	.align		4
.L_7:
        /*0030*/ 	.byte	0x04, 0x2f
        /*0032*/ 	.short	(.L_9 - .L_8)
	.align		4
.L_8:
        /*0034*/ 	.word	index@(_Z20compute_correlationsiiPKfS0_Pf)
        /*0038*/ 	.word	0x00000020


	//----- nvinfo : EIATTR_FRAME_SIZE
	.align		4
.L_9:
        /*003c*/ 	.byte	0x04, 0x11
        /*003e*/ 	.short	(.L_11 - .L_10)
	.align		4
.L_10:
        /*0040*/ 	.word	index@($__internal_0_$__cuda_sm3x_div_rn_noftz_f32_slowpath)
        /*0044*/ 	.word	0x00000000


	//----- nvinfo : EIATTR_FRAME_SIZE
	.align		4
.L_11:
        /*0048*/ 	.byte	0x04, 0x11
        /*004a*/ 	.short	(.L_13 - .L_12)
	.align		4
.L_12:
        /*004c*/ 	.word	index@(_Z20compute_correlationsiiPKfS0_Pf)
        /*0050*/ 	.word	0x00000000


	//----- nvinfo : EIATTR_MIN_STACK_SIZE
	.align		4
.L_13:
        /*0054*/ 	.byte	0x04, 0x12
        /*0056*/ 	.short	(.L_15 - .L_14)
	.align		4
.L_14:
        /*0058*/ 	.word	index@(_Z20compute_correlationsiiPKfS0_Pf)
        /*005c*/ 	.word	0x00000000


	//----- nvinfo : EIATTR_MIN_STACK_SIZE
	.align		4
.L_15:
        /*0060*/ 	.byte	0x04, 0x12
        /*0062*/ 	.short	(.L_17 - .L_16)
	.align		4
.L_16:
        /*0064*/ 	.word	index@(_Z27compute_means_and_normalizeiiPKfPfS1_)
        /*0068*/ 	.word	0x00000000
.L_17:


//--------------------- .nv.compat                --------------------------
	.section	.nv.compat,"",@"SHT_CUDA_COMPAT_INFO"
	.align	4
        /*0000*/ 	.byte	0x02, 0x09, 0x00, 0x00, 0x02, 0x02, 0x01, 0x00, 0x02, 0x05, 0x05, 0x00, 0x03, 0x07, 0x01, 0x01
        /*0010*/ 	.byte	0x02, 0x03, 0x00, 0x00, 0x02, 0x06, 0x01, 0x00, 0x04, 0x0b, 0x08, 0x00, 0x01, 0x00, 0x00, 0x00
        /*0020*/ 	.byte	0x00, 0x00, 0x00, 0x00


//--------------------- .nv.info._Z20compute_correlationsiiPKfS0_Pf --------------------------
	.section	.nv.info._Z20compute_correlationsiiPKfS0_Pf,"",@"SHT_CUDA_INFO"
	.sectionflags	@""
	.align	4


	//----- nvinfo : EIATTR_CUDA_API_VERSION
	.align		4
        /*0000*/ 	.byte	0x04, 0x37
        /*0002*/ 	.short	(.L_19 - .L_18)
.L_18:
        /*0004*/ 	.word	0x00000082


	//----- nvinfo : EIATTR_KPARAM_INFO
	.align		4
.L_19:
        /*0008*/ 	.byte	0x04, 0x17
        /*000a*/ 	.short	(.L_21 - .L_20)
.L_20:
        /*000c*/ 	.word	0x00000000
        /*0010*/ 	.short	0x0004
        /*0012*/ 	.short	0x0018
        /*0014*/ 	.byte	0x00, 0xf5, 0x21, 0x00


	//----- nvinfo : EIATTR_KPARAM_INFO
	.align		4
.L_21:
        /*0018*/ 	.byte	0x04, 0x17
        /*001a*/ 	.short	(.L_23 - .L_22)
.L_22:
        /*001c*/ 	.word	0x00000000
        /*0020*/ 	.short	0x0003
        /*0022*/ 	.short	0x0010
        /*0024*/ 	.byte	0x00, 0xf5, 0x21, 0x00


	//----- nvinfo : EIATTR_KPARAM_INFO
	.align		4
.L_23:
        /*0028*/ 	.byte	0x04, 0x17
        /*002a*/ 	.short	(.L_25 - .L_24)
.L_24:
        /*002c*/ 	.word	0x00000000
        /*0030*/ 	.short	0x0002
        /*0032*/ 	.short	0x0008
        /*0034*/ 	.byte	0x00, 0xf5, 0x21, 0x00


	//----- nvinfo : EIATTR_KPARAM_INFO
	.align		4
.L_25:
        /*0038*/ 	.byte	0x04, 0x17
        /*003a*/ 	.short	(.L_27 - .L_26)
.L_26:
        /*003c*/ 	.word	0x00000000
        /*0040*/ 	.short	0x0001
        /*0042*/ 	.short	0x0004
        /*0044*/ 	.byte	0x00, 0xf0, 0x11, 0x00


	//----- nvinfo : EIATTR_KPARAM_INFO
	.align		4
.L_27:
        /*0048*/ 	.byte	0x04, 0x17
        /*004a*/ 	.short	(.L_29 - .L_28)
.L_28:
        /*004c*/ 	.word	0x00000000
        /*0050*/ 	.short	0x0000
        /*0052*/ 	.short	0x0000
        /*0054*/ 	.byte	0x00, 0xf0, 0x11, 0x00


	//----- nvinfo : EIATTR_SPARSE_MMA_MASK
	.align		4
.L_29:
        /*0058*/ 	.byte	0x03, 0x50
        /*005a*/ 	.short	0x0000


	//----- nvinfo : EIATTR_MAXREG_COUNT
	.align		4
        /*005c*/ 	.byte	0x03, 0x1b
        /*005e*/ 	.short	0x00ff


	//----- nvinfo : EIATTR_MERCURY_ISA_VERSION
	.align		4
        /*0060*/ 	.byte	0x03, 0x5f
        /*0062*/ 	.short	0x0101


	//----- nvinfo : EIATTR_VRC_CTA_INIT_COUNT
	.align		4
        /*0064*/ 	.byte	0x02, 0x4a
	.zero		1
	.zero		1


	//----- nvinfo : EIATTR_EXIT_INSTR_OFFSETS
	.align		4
        /*0068*/ 	.byte	0x04, 0x1c
        /*006a*/ 	.short	(.L_31 - .L_30)


	//   ....[0]....
.L_30:
        /*006c*/ 	.word	0x000000d0


	//   ....[1]....
        /*0070*/ 	.word	0x00000cb0


	//----- nvinfo : EIATTR_CRS_STACK_SIZE
	.align		4
.L_31:
        /*0074*/ 	.byte	0x04, 0x1e
        /*0076*/ 	.short	(.L_33 - .L_32)
.L_32:
        /*0078*/ 	.word	0x00000000


	//----- nvinfo : EIATTR_CBANK_PARAM_SIZE
	.align		4
.L_33:
        /*007c*/ 	.byte	0x03, 0x19
        /*007e*/ 	.short	0x0020


	//----- nvinfo : EIATTR_PARAM_CBANK
	.align		4
        /*0080*/ 	.byte	0x04, 0x0a
        /*0082*/ 	.short	(.L_35 - .L_34)
	.align		4
.L_34:
        /*0084*/ 	.word	index@(.nv.constant0._Z20compute_correlationsiiPKfS0_Pf)
        /*0088*/ 	.short	0x0380
        /*008a*/ 	.short	0x0020


	//----- nvinfo : EIATTR_SW_WAR
	.align		4
.L_35:
        /*008c*/ 	.byte	0x04, 0x36
        /*008e*/ 	.short	(.L_37 - .L_36)
.L_36:
        /*0090*/ 	.word	0x00000008
.L_37:


//--------------------- .nv.info._Z27compute_means_and_normalizeiiPKfPfS1_ --------------------------
	.section	.nv.info._Z27compute_means_and_normalizeiiPKfPfS1_,"",@"SHT_CUDA_INFO"
	.sectionflags	@""
	.align	4


	//----- nvinfo : EIATTR_CUDA_API_VERSION
	.align		4
        /*0000*/ 	.byte	0x04, 0x37
        /*0002*/ 	.short	(.L_39 - .L_38)
.L_38:
        /*0004*/ 	.word	0x00000082


	//----- nvinfo : EIATTR_KPARAM_INFO
	.align		4
.L_39:
        /*0008*/ 	.byte	0x04, 0x17
        /*000a*/ 	.short	(.L_41 - .L_40)
.L_40:
        /*000c*/ 	.word	0x00000000
        /*0010*/ 	.short	0x0004
        /*0012*/ 	.short	0x0018
        /*0014*/ 	.byte	0x00, 0xf5, 0x21, 0x00


	//----- nvinfo : EIATTR_KPARAM_INFO
	.align		4
.L_41:
        /*0018*/ 	.byte	0x04, 0x17
        /*001a*/ 	.short	(.L_43 - .L_42)
.L_42:
        /*001c*/ 	.word	0x00000000
        /*0020*/ 	.short	0x0003
        /*0022*/ 	.short	0x0010
        /*0024*/ 	.byte	0x00, 0xf5, 0x21, 0x00


	//----- nvinfo : EIATTR_KPARAM_INFO
	.align		4
.L_43:
        /*0028*/ 	.byte	0x04, 0x17
        /*002a*/ 	.short	(.L_45 - .L_44)
.L_44:
        /*002c*/ 	.word	0x00000000
        /*0030*/ 	.short	0x0002
        /*0032*/ 	.short	0x0008
        /*0034*/ 	.byte	0x00, 0xf5, 0x21, 0x00


	//----- nvinfo : EIATTR_KPARAM_INFO
	.align		4
.L_45:
        /*0038*/ 	.byte	0x04, 0x17
        /*003a*/ 	.short	(.L_47 - .L_46)
.L_46:
        /*003c*/ 	.word	0x00000000
        /*0040*/ 	.short	0x0001
        /*0042*/ 	.short	0x0004
        /*0044*/ 	.byte	0x00, 0xf0, 0x11, 0x00


	//----- nvinfo : EIATTR_KPARAM_INFO
	.align		4
.L_47:
        /*0048*/ 	.byte	0x04, 0x17
        /*004a*/ 	.short	(.L_49 - .L_48)
.L_48:
        /*004c*/ 	.word	0x00000000
        /*0050*/ 	.short	0x0000
        /*0052*/ 	.short	0x0000
        /*0054*/ 	.byte	0x00, 0xf0, 0x11, 0x00


	//----- nvinfo : EIATTR_SPARSE_MMA_MASK
	.align		4
.L_49:
        /*0058*/ 	.byte	0x03, 0x50
        /*005a*/ 	.short	0x0000


	//----- nvinfo : EIATTR_MAXREG_COUNT
	.align		4
        /*005c*/ 	.byte	0x03, 0x1b
        /*005e*/ 	.short	0x00ff


	//----- nvinfo : EIATTR_MERCURY_ISA_VERSION
	.align		4
        /*0060*/ 	.byte	0x03, 0x5f
        /*0062*/ 	.short	0x0101


	//----- nvinfo : EIATTR_VRC_CTA_INIT_COUNT
	.align		4
        /*0064*/ 	.byte	0x02, 0x4a
	.zero		1
	.zero		1


	//----- nvinfo : EIATTR_EXIT_INSTR_OFFSETS
	.align		4
        /*0068*/ 	.byte	0x04, 0x1c
        /*006a*/ 	.short	(.L_51 - .L_50)


	//   ....[0]....
.L_50:
        /*006c*/ 	.word	0x00000070


	//   ....[1]....
        /*0070*/ 	.word	0x00001490


	//----- nvinfo : EIATTR_CRS_STACK_SIZE
	.align		4
.L_51:
        /*0074*/ 	.byte	0x04, 0x1e
        /*0076*/ 	.short	(.L_53 - .L_52)
.L_52:
        /*0078*/ 	.word	0x00000000


	//----- nvinfo : EIATTR_CBANK_PARAM_SIZE
	.align		4
.L_53:
        /*007c*/ 	.byte	0x03, 0x19
        /*007e*/ 	.short	0x0020


	//----- nvinfo : EIATTR_PARAM_CBANK
	.align		4
        /*0080*/ 	.byte	0x04, 0x0a
        /*0082*/ 	.short	(.L_55 - .L_54)
	.align		4
.L_54:
        /*0084*/ 	.word	index@(.nv.constant0._Z27compute_means_and_normalizeiiPKfPfS1_)
        /*0088*/ 	.short	0x0380
        /*008a*/ 	.short	0x0020


	//----- nvinfo : EIATTR_SW_WAR
	.align		4
.L_55:
        /*008c*/ 	.byte	0x04, 0x36
        /*008e*/ 	.short	(.L_57 - .L_56)
.L_56:
        /*0090*/ 	.word	0x00000008
.L_57:


//--------------------- .nv.callgraph             --------------------------
	.section	.nv.callgraph,"",@"SHT_CUDA_CALLGRAPH"
	.align	4
	.sectionentsize	8
	.align		4
        /*0000*/ 	.word	0x00000000
	.align		4
        /*0004*/ 	.word	0xffffffff
	.align		4
        /*0008*/ 	.word	0x00000000
	.align		4
        /*000c*/ 	.word	0xfffffffe
	.align		4
        /*0010*/ 	.word	0x00000000
	.align		4
        /*0014*/ 	.word	0xfffffffd
	.align		4
        /*0018*/ 	.word	0x00000000
	.align		4
        /*001c*/ 	.word	0xfffffffc


//--------------------- .text._Z20compute_correlationsiiPKfS0_Pf --------------------------
	.section	.text._Z20compute_correlationsiiPKfS0_Pf,"ax",@progbits
	.align	128
        .global         _Z20compute_correlationsiiPKfS0_Pf
        .type           _Z20compute_correlationsiiPKfS0_Pf,@function
        .size           _Z20compute_correlationsiiPKfS0_Pf,(.L_x_50 - _Z20compute_correlationsiiPKfS0_Pf)
        .other          _Z20compute_correlationsiiPKfS0_Pf,@"STO_CUDA_ENTRY STV_DEFAULT"
_Z20compute_correlationsiiPKfS0_Pf:
.text._Z20compute_correlationsiiPKfS0_Pf:
[----:B------:R-:W-:Y:S01]  /*0000*/  LDC R1, c[0x0][0x37c] ;  /* 0x0000df00ff017b82 */ /* 0x000fe20000000800 */
[----:B------:R-:W0:Y:S07]  /*0010*/  S2R R9, SR_TID.X ;  /* 0x0000000000097919 */ /* 0x000e2e0000002100 */
[----:B------:R-:W0:Y:S01]  /*0020*/  LDC R0, c[0x0][0x360] ;  /* 0x0000d800ff007b82 */ /* 0x000e220000000800 */
[----:B------:R-:W1:Y:S01]  /*0030*/  LDCU UR6, c[0x0][0x380] ;  /* 0x00007000ff0677ac */ /* 0x000e620008000800 */
[----:B------:R-:W2:Y:S06]  /*0040*/  S2R R8, SR_TID.Y ;  /* 0x0000000000087919 */ /* 0x000eac0000002200 */
[----:B------:R-:W0:Y:S08]  /*0050*/  S2UR UR4, SR_CTAID.X ;  /* 0x00000000000479c3 */ /* 0x000e300000002500 */
[----:B------:R-:W2:Y:S08]  /*0060*/  S2UR UR5, SR_CTAID.Y ;  /* 0x00000000000579c3 */ /* 0x000eb00000002600 */
[----:B------:R-:W2:Y:S01]  /*0070*/  LDC R3, c[0x0][0x364] ;  /* 0x0000d900ff037b82 */ /* 0x000ea20000000800 */
[----:B0-----:R-:W-:-:S02]  /*0080*/  IMAD R9, R0, UR4, R9 ;  /* 0x0000000400097c24 */ /* 0x001fc4000f8e0209 */
[----:B--2---:R-:W-:-:S05]  /*0090*/  IMAD R8, R3, UR5, R8 ;  /* 0x0000000503087c24 */ /* 0x004fca000f8e0208 */
[----:B------:R-:W-:-:S04]  /*00a0*/  VIMNMX R0, PT, PT, R9, R8, !PT ;  /* 0x0000000809007248 */ /* 0x000fc80007fe0100 */
[----:B-1----:R-:W-:-:S04]  /*00b0*/  ISETP.GE.AND P0, PT, R0, UR6, PT ;  /* 0x0000000600007c0c */ /* 0x002fc8000bf06270 */
[----:B------:R-:W-:-:S13]  /*00c0*/  ISETP.LT.OR P0, PT, R8, R9, P0 ;  /* 0x000000090800720c */ /* 0x000fda0000701670 */
[----:B------:R-:W-:Y:S05]  /*00d0*/  @P0 EXIT ;  /* 0x000000000000094d */ /* 0x000fea0003800000 */
[----:B------:R-:W0:Y:S01]  /*00e0*/  LDCU UR6, c[0x0][0x384] ;  /* 0x00007080ff0677ac */ /* 0x000e220008000800 */
[----:B------:R-:W-:Y:S01]  /*00f0*/  HFMA2 R15, -RZ, RZ, 0, 0 ;  /* 0x00000000ff0f7431 */ /* 0x000fe200000001ff */
[----:B------:R-:W1:Y:S01]  /*0100*/  LDCU.64 UR10, c[0x0][0x358] ;  /* 0x00006b00ff0a77ac */ /* 0x000e620008000a00 */
[----:B0-----:R-:W-:-:S09]  /*0110*/  UISETP.GE.AND UP0, UPT, UR6, 0x1, UPT ;  /* 0x000000010600788c */ /* 0x001fd2000bf06270 */
[----:B-1----:R-:W-:Y:S05]  /*0120*/  BRA.U !UP0, `(.L_x_0) ;  /* 0x00000009087c7547 */ /* 0x002fea000b800000 */
[----:B------:R-:W-:Y:S02]  /*0130*/  UISETP.GE.U32.AND UP1, UPT, UR6, 0x10, UPT ;  /* 0x000000100600788c */ /* 0x000fe4000bf26070 */
[----:B------:R-:W-:Y:S01]  /*0140*/  IMAD R0, R9, UR6, RZ ;  /* 0x0000000609007c24 */ /* 0x000fe2000f8e02ff */
[----:B------:R-:W-:Y:S02]  /*0150*/  ULOP3.LUT UR7, UR6, 0xf, URZ, 0xc0, !UPT ;  /* 0x0000000f06077892 */ /* 0x000fe4000f8ec0ff */
[----:B------:R-:W-:Y:S01]  /*0160*/  IMAD R13, R8, UR6, RZ ;  /* 0x00000006080d7c24 */ /* 0x000fe2000f8e02ff */
[----:B------:R-:W-:Y:S01]  /*0170*/  UMOV UR4, URZ ;  /* 0x000000ff00047c82 */ /* 0x000fe20008000000 */
[----:B------:R-:W-:Y:S01]  /*0180*/  IMAD.MOV.U32 R15, RZ, RZ, RZ ;  /* 0x000000ffff0f7224 */ /* 0x000fe200078e00ff */
[----:B------:R-:W-:Y:S01]  /*0190*/  UISETP.NE.AND UP0, UPT, UR7, URZ, UPT ;  /* 0x000000ff0700728c */ /* 0x000fe2000bf05270 */
[----:B------:R-:W-:Y:S10]  /*01a0*/  BRA.U !UP1, `(.L_x_1) ;  /* 0x0000000509047547 */ /* 0x000ff4000b800000 */
[----:B------:R-:W0:Y:S01]  /*01b0*/  LDCU.64 UR4, c[0x0][0x388] ;  /* 0x00007100ff0477ac */ /* 0x000e220008000a00 */
[----:B------:R-:W-:Y:S01]  /*01c0*/  MOV R15, RZ ;  /* 0x000000ff000f7202 */ /* 0x000fe20000000f00 */
[----:B------:R-:W-:Y:S01]  /*01d0*/  IMAD.MOV.U32 R11, RZ, RZ, R0 ;  /* 0x000000ffff0b7224 */ /* 0x000fe200078e0000 */
[----:B0-----:R-:W-:-:S04]  /*01e0*/  UIADD3 UR4, UP1, UPT, UR4, 0x20, URZ ;  /* 0x0000002004047890 */ /* 0x001fc8000ff3e0ff */
[----:B------:R-:W-:Y:S02]  /*01f0*/  UIADD3.X UR5, UPT, UPT, URZ, UR5, URZ, UP1, !UPT ;  /* 0x00000005ff057290 */ /* 0x000fe40008ffe4ff */
[----:B------:R-:W-:Y:S01]  /*0200*/  MOV R2, UR4 ;  /* 0x0000000400027c02 */ /* 0x000fe20008000f00 */
[----:B------:R-:W-:-:S03]  /*0210*/  ULOP3.LUT UR4, UR6, 0x7ffffff0, URZ, 0xc0, !UPT ;  /* 0x7ffffff006047892 */ /* 0x000fc6000f8ec0ff */
[----:B------:R-:W-:Y:S01]  /*0220*/  IMAD.U32 R3, RZ, RZ, UR5 ;  /* 0x00000005ff037e24 */ /* 0x000fe2000f8e00ff */
[----:B------:R-:W-:Y:S01]  /*0230*/  UIADD3 UR5, UPT, UPT, -UR4, URZ, URZ ;  /* 0x000000ff04057290 */ /* 0x000fe2000fffe1ff */
[----:B------:R-:W-:-:S11]  /*0240*/  IMAD.WIDE.U32 R4, R13, 0x4, R2 ;  /* 0x000000040d047825 */ /* 0x000fd600078e0002 */
.L_x_2:
[----:B------:R-:W-:Y:S01]  /*0250*/  IMAD.WIDE R6, R11, 0x4, R2 ;  /* 0x000000040b067825 */ /* 0x000fe200078e0202 */
[----:B------:R-:W2:Y:S04]  /*0260*/  LDG.E R12, desc[UR10][R4.64+-0x20] ;  /* 0xffffe00a040c7981 */ /* 0x000ea8000c1e1900 */
[----:B------:R-:W2:Y:S04]  /*0270*/  LDG.E R10, desc[UR10][R6.64+-0x20] ;  /* 0xffffe00a060a7981 */ /* 0x000ea8000c1e1900 */
[----:B------:R-:W3:Y:S04]  /*0280*/  LDG.E R24, desc[UR10][R4.64+-0x1c] ;  /* 0xffffe40a04187981 */ /* 0x000ee8000c1e1900 */
[----:B------:R-:W3:Y:S04]  /*0290*/  LDG.E R27, desc[UR10][R6.64+-0x1c] ;  /* 0xffffe40a061b7981 */ /* 0x000ee8000c1e1900 */
[----:B------:R-:W4:Y:S04]  /*02a0*/  LDG.E R21, desc[UR10][R4.64+-0x18] ;  /* 0xffffe80a04157981 */ /* 0x000f28000c1e1900 */
[----:B------:R-:W4:Y:S04]  /*02b0*/  LDG.E R16, desc[UR10][R6.64+-0x18] ;  /* 0xffffe80a06107981 */ /* 0x000f28000c1e1900 */
[----:B------:R-:W5:Y:S04]  /*02c0*/  LDG.E R18, desc[UR10][R4.64+-0x14] ;  /* 0xffffec0a04127981 */ /* 0x000f68000c1e1900 */
[----:B------:R-:W5:Y:S04]  /*02d0*/  LDG.E R23, desc[UR10][R6.64+-0x14] ;  /* 0xffffec0a06177981 */ /* 0x000f68000c1e1900 */
[----:B------:R-:W5:Y:S04]  /*02e0*/  LDG.E R20, desc[UR10][R4.64+-0x10] ;  /* 0xfffff00a04147981 */ /* 0x000f68000c1e1900 */
[----:B------:R-:W5:Y:S04]  /*02f0*/  LDG.E R25, desc[UR10][R6.64+-0x10] ;  /* 0xfffff00a06197981 */ /* 0x000f68000c1e1900 */
[----:B------:R-:W5:Y:S04]  /*0300*/  LDG.E R14, desc[UR10][R4.64+-0xc] ;  /* 0xfffff40a040e7981 */ /* 0x000f68000c1e1900 */
[----:B------:R-:W5:Y:S04]  /*0310*/  LDG.E R19, desc[UR10][R6.64+-0xc] ;  /* 0xfffff40a06137981 */ /* 0x000f68000c1e1900 */
[----:B------:R-:W5:Y:S04]  /*0320*/  LDG.E R17, desc[UR10][R6.64+-0x4] ;  /* 0xfffffc0a06117981 */ /* 0x000f68000c1e1900 */
[----:B------:R-:W5:Y:S01]  /*0330*/  LDG.E R29, desc[UR10][R4.64+0x1c] ;  /* 0x00001c0a041d7981 */ /* 0x000f62000c1e1900 */
[----:B--2---:R-:W-:-:S03]  /*0340*/  FFMA R22, R10, R12, R15 ;  /* 0x0000000c0a167223 */ /* 0x004fc6000000000f */
[----:B------:R-:W2:Y:S04]  /*0350*/  LDG.E R10, desc[UR10][R4.64+-0x8] ;  /* 0xfffff80a040a7981 */ /* 0x000ea8000c1e1900 */
[----:B------:R-:W2:Y:S04]  /*0360*/  LDG.E R15, desc[UR10][R6.64+-0x8] ;  /* 0xfffff80a060f7981 */ /* 0x000ea8000c1e1900 */
[----:B------:R-:W2:Y:S01]  /*0370*/  LDG.E R12, desc[UR10][R4.64+-0x4] ;  /* 0xfffffc0a040c7981 */ /* 0x000ea2000c1e1900 */
[----:B---3--:R-:W-:-:S03]  /*0380*/  FFMA R27, R27, R24, R22 ;  /* 0x000000181b1b7223 */ /* 0x008fc60000000016 */
[----:B------:R-:W3:Y:S01]  /*0390*/  LDG.E R24, desc[UR10][R6.64+0x1c] ;  /* 0x00001c0a06187981 */ /* 0x000ee2000c1e1900 */
[----:B----4-:R-:W-:-:S03]  /*03a0*/  FFMA R22, R16, R21, R27 ;  /* 0x0000001510167223 */ /* 0x010fc6000000001b */
[----:B------:R-:W4:Y:S04]  /*03b0*/  LDG.E R21, desc[UR10][R4.64] ;  /* 0x0000000a04157981 */ /* 0x000f28000c1e1900 */
[----:B------:R-:W4:Y:S01]  /*03c0*/  LDG.E R16, desc[UR10][R6.64] ;  /* 0x0000000a06107981 */ /* 0x000f22000c1e1900 */
[----:B-----5:R-:W-:-:S03]  /*03d0*/  FFMA R22, R23, R18, R22 ;  /* 0x0000001217167223 */ /* 0x020fc60000000016 */
[----:B------:R-:W5:Y:S04]  /*03e0*/  LDG.E R23, desc[UR10][R4.64+0x4] ;  /* 0x0000040a04177981 */ /* 0x000f68000c1e1900 */
[----:B------:R-:W5:Y:S01]  /*03f0*/  LDG.E R18, desc[UR10][R6.64+0x4] ;  /* 0x0000040a06127981 */ /* 0x000f62000c1e1900 */
[----:B------:R-:W-:-:S03]  /*0400*/  FFMA R22, R25, R20, R22 ;  /* 0x0000001419167223 */ /* 0x000fc60000000016 */
[----:B------:R-:W3:Y:S04]  /*0410*/  LDG.E R25, desc[UR10][R4.64+0x8] ;  /* 0x0000080a04197981 */ /* 0x000ee8000c1e1900 */
[----:B------:R-:W3:Y:S01]  /*0420*/  LDG.E R20, desc[UR10][R6.64+0x8] ;  /* 0x0000080a06147981 */ /* 0x000ee2000c1e1900 */
[----:B------:R-:W-:-:S03]  /*0430*/  FFMA R22, R19, R14, R22 ;  /* 0x0000000e13167223 */ /* 0x000fc60000000016 */
[----:B------:R-:W3:Y:S04]  /*0440*/  LDG.E R19, desc[UR10][R4.64+0xc] ;  /* 0x00000c0a04137981 */ /* 0x000ee8000c1e1900 */
[----:B------:R-:W3:Y:S04]  /*0450*/  LDG.E R14, desc[UR10][R6.64+0xc] ;  /* 0x00000c0a060e7981 */ /* 0x000ee8000c1e1900 */
[----:B------:R-:W3:Y:S01]  /*0460*/  LDG.E R27, desc[UR10][R4.64+0x14] ;  /* 0x0000140a041b7981 */ /* 0x000ee2000c1e1900 */
[----:B--2---:R-:W-:-:S03]  /*0470*/  FFMA R22, R15, R10, R22 ;  /* 0x0000000a0f167223 */ /* 0x004fc60000000016 */
[----:B------:R-:W2:Y:S04]  /*0480*/  LDG.E R10, desc[UR10][R4.64+0x10] ;  /* 0x0000100a040a7981 */ /* 0x000ea8000c1e1900 */
[----:B------:R-:W2:Y:S01]  /*0490*/  LDG.E R15, desc[UR10][R6.64+0x10] ;  /* 0x0000100a060f7981 */ /* 0x000ea2000c1e1900 */
[----:B------:R-:W-:-:S03]  /*04a0*/  FFMA R26, R17, R12, R22 ;  /* 0x0000000c111a7223 */ /* 0x000fc60000000016 */
[----:B------:R-:W2:Y:S04]  /*04b0*/  LDG.E R22, desc[UR10][R6.64+0x14] ;  /* 0x0000140a06167981 */ /* 0x000ea8000c1e1900 */
[----:B------:R0:W2:Y:S04]  /*04c0*/  LDG.E R12, desc[UR10][R4.64+0x18] ;  /* 0x0000180a040c7981 */ /* 0x0000a8000c1e1900 */
[----:B------:R-:W2:Y:S01]  /*04d0*/  LDG.E R17, desc[UR10][R6.64+0x18] ;  /* 0x0000180a06117981 */ /* 0x000ea2000c1e1900 */
[----:B----4-:R-:W-:-:S04]  /*04e0*/  FFMA R21, R16, R21, R26 ;  /* 0x0000001510157223 */ /* 0x010fc8000000001a */
[----:B-----5:R-:W-:Y:S01]  /*04f0*/  FFMA R21, R18, R23, R21 ;  /* 0x0000001712157223 */ /* 0x020fe20000000015 */
[----:B------:R-:W-:-:S03]  /*0500*/  UIADD3 UR5, UPT, UPT, UR5, 0x10, URZ ;  /* 0x0000001005057890 */ /* 0x000fc6000fffe0ff */
[----:B---3--:R-:W-:Y:S01]  /*0510*/  FFMA R21, R20, R25, R21 ;  /* 0x0000001914157223 */ /* 0x008fe20000000015 */
[----:B------:R-:W-:-:S03]  /*0520*/  UISETP.NE.AND UP1, UPT, UR5, URZ, UPT ;  /* 0x000000ff0500728c */ /* 0x000fc6000bf25270 */
[----:B------:R-:W-:Y:S01]  /*0530*/  FFMA R14, R14, R19, R21 ;  /* 0x000000130e0e7223 */ /* 0x000fe20000000015 */
[----:B0-----:R-:W-:Y:S01]  /*0540*/  IADD3 R4, P0, PT, R4, 0x40, RZ ;  /* 0x0000004004047810 */ /* 0x001fe20007f1e0ff */
[----:B------:R-:W-:-:S03]  /*0550*/  VIADD R11, R11, 0x10 ;  /* 0x000000100b0b7836 */ /* 0x000fc60000000000 */
[----:B------:R-:W-:Y:S01]  /*0560*/  IADD3.X R5, PT, PT, RZ, R5, RZ, P0, !PT ;  /* 0x00000005ff057210 */ /* 0x000fe200007fe4ff */
[----:B--2---:R-:W-:-:S04]  /*0570*/  FFMA R15, R15, R10, R14 ;  /* 0x0000000a0f0f7223 */ /* 0x004fc8000000000e */
[----:B------:R-:W-:-:S04]  /*0580*/  FFMA R22, R22, R27, R15 ;  /* 0x0000001b16167223 */ /* 0x000fc8000000000f */
[----:B------:R-:W-:-:S04]  /*0590*/  FFMA R17, R17, R12, R22 ;  /* 0x0000000c11117223 */ /* 0x000fc80000000016 */
[----:B------:R-:W-:Y:S01]  /*05a0*/  FFMA R15, R24, R29, R17 ;  /* 0x0000001d180f7223 */ /* 0x000fe20000000011 */
[----:B------:R-:W-:Y:S06]  /*05b0*/  BRA.U UP1, `(.L_x_2) ;  /* 0xfffffffd01247547 */ /* 0x000fec000b83ffff */
.L_x_1:
[----:B------:R-:W-:Y:S05]  /*05c0*/  BRA.U !UP0, `(.L_x_0) ;  /* 0x0000000508547547 */ /* 0x000fea000b800000 */
[----:B------:R-:W-:Y:S02]  /*05d0*/  UISETP.GE.U32.AND UP0, UPT, UR7, 0x8, UPT ;  /* 0x000000080700788c */ /* 0x000fe4000bf06070 */
[----:B------:R-:W-:-:S04]  /*05e0*/  ULOP3.LUT UR8, UR6, 0x7, URZ, 0xc0, !UPT ;  /* 0x0000000706087892 */ /* 0x000fc8000f8ec0ff */
[----:B------:R-:W-:-:S03]  /*05f0*/  UISETP.NE.AND UP1, UPT, UR8, URZ, UPT ;  /* 0x000000ff0800728c */ /* 0x000fc6000bf25270 */
[----:B------:R-:W-:Y:S08]  /*0600*/  BRA.U !UP0, `(.L_x_3) ;  /* 0x00000001088c7547 */ /* 0x000ff0000b800000 */
[----:B------:R-:W0:Y:S01]  /*0610*/  LDC.64 R4, c[0x0][0x388] ;  /* 0x0000e200ff047b82 */ /* 0x000e220000000a00 */
[----:B------:R-:W1:Y:S01]  /*0620*/  LDCU.64 UR12, c[0x0][0x388] ;  /* 0x00007100ff0c77ac */ /* 0x000e620008000a00 */
[C---:B------:R-:W-:Y:S01]  /*0630*/  IADD3 R7, PT, PT, R13.reuse, UR4, RZ ;  /* 0x000000040d077c10 */ /* 0x040fe2000fffe0ff */
[----:B------:R-:W-:Y:S01]  /*0640*/  VIADD R3, R0, UR4 ;  /* 0x0000000400037c36 */ /* 0x000fe20008000000 */
[----:B------:R-:W-:-:S04]  /*0650*/  IADD3 R10, P0, PT, R13, UR4, RZ ;  /* 0x000000040d0a7c10 */ /* 0x000fc8000ff1e0ff */
[----:B------:R-:W-:Y:S02]  /*0660*/  IADD3.X R11, PT, PT, RZ, RZ, RZ, P0, !PT ;  /* 0x000000ffff0b7210 */ /* 0x000fe400007fe4ff */
[----:B-1----:R-:W-:Y:S01]  /*0670*/  LEA R2, P0, R10, UR12, 0x2 ;  /* 0x0000000c0a027c11 */ /* 0x002fe2000f8010ff */
[----:B0-----:R-:W-:-:S04]  /*0680*/  IMAD.WIDE.U32 R6, R7, 0x4, R4 ;  /* 0x0000000407067825 */ /* 0x001fc800078e0004 */
[----:B------:R-:W-:Y:S01]  /*0690*/  IMAD.WIDE R4, R3, 0x4, R4 ;  /* 0x0000000403047825 */ /* 0x000fe200078e0204 */
[----:B------:R-:W-:Y:S01]  /*06a0*/  LEA.HI.X R3, R10, UR13, R11, 0x2, P0 ;  /* 0x0000000d0a037c11 */ /* 0x000fe200080f140b */
        /* <DEDUP_REMOVED lines=16> */
[----:B------:R-:W-:Y:S01]  /*07b0*/  UIADD3 UR4, UPT, UPT, UR4, 0x8, URZ ;  /* 0x0000000804047890 */ /* 0x000fe2000fffe0ff */
[----:B--2---:R-:W-:-:S04]  /*07c0*/  FFMA R14, R14, R16, R15 ;  /* 0x000000100e0e7223 */ /* 0x004fc8000000000f */
[----:B---3--:R-:W-:-:S04]  /*07d0*/  FFMA R14, R17, R18, R14 ;  /* 0x00000012110e7223 */ /* 0x008fc8000000000e */
[----:B----4-:R-:W-:-:S04]  /*07e0*/  FFMA R14, R19, R20, R14 ;  /* 0x00000014130e7223 */ /* 0x010fc8000000000e */
[----:B-----5:R-:W-:-:S04]  /*07f0*/  FFMA R14, R21, R22, R14 ;  /* 0x00000016150e7223 */ /* 0x020fc8000000000e */
[----:B------:R-:W-:-:S04]  /*0800*/  FFMA R14, R23, R24, R14 ;  /* 0x00000018170e7223 */ /* 0x000fc8000000000e */
[----:B------:R-:W-:-:S04]  /*0810*/  FFMA R11, R11, R12, R14 ;  /* 0x0000000c0b0b7223 */ /* 0x000fc8000000000e */
[----:B------:R-:W-:-:S04]  /*0820*/  FFMA R7, R6, R7, R11 ;  /* 0x0000000706077223 */ /* 0x000fc8000000000b */
[----:B------:R-:W-:-:S07]  /*0830*/  FFMA R15, R26, R10, R7 ;  /* 0x0000000a1a0f7223 */ /* 0x000fce0000000007 */
.L_x_3:
[----:B------:R-:W-:Y:S05]  /*0840*/  BRA.U !UP1, `(.L_x_0) ;  /* 0x0000000109b47547 */ /* 0x000fea000b800000 */
[----:B------:R-:W-:Y:S02]  /*0850*/  UISETP.GE.U32.AND UP0, UPT, UR8, 0x4, UPT ;  /* 0x000000040800788c */ /* 0x000fe4000bf06070 */
[----:B------:R-:W-:-:S04]  /*0860*/  ULOP3.LUT UR5, UR6, 0x3, URZ, 0xc0, !UPT ;  /* 0x0000000306057892 */ /* 0x000fc8000f8ec0ff */
[----:B------:R-:W-:-:S03]  /*0870*/  UISETP.NE.AND UP1, UPT, UR5, URZ, UPT ;  /* 0x000000ff0500728c */ /* 0x000fc6000bf25270 */
[----:B------:R-:W-:Y:S08]  /*0880*/  BRA.U !UP0, `(.L_x_4) ;  /* 0x00000001085c7547 */ /* 0x000ff0000b800000 */
[----:B------:R-:W0:Y:S01]  /*0890*/  LDC.64 R4, c[0x0][0x388] ;  /* 0x0000e200ff047b82 */ /* 0x000e220000000a00 */
[----:B------:R-:W1:Y:S01]  /*08a0*/  LDCU.64 UR6, c[0x0][0x388] ;  /* 0x00007100ff0677ac */ /* 0x000e620008000a00 */
[C---:B------:R-:W-:Y:S01]  /*08b0*/  IADD3 R10, P0, PT, R13.reuse, UR4, RZ ;  /* 0x000000040d0a7c10 */ /* 0x040fe2000ff1e0ff */
[----:B------:R-:W-:Y:S01]  /*08c0*/  VIADD R7, R13, UR4 ;  /* 0x000000040d077c36 */ /* 0x000fe20008000000 */
[----:B------:R-:W-:-:S03]  /*08d0*/  IADD3 R3, PT, PT, R0, UR4, RZ ;  /* 0x0000000400037c10 */ /* 0x000fc6000fffe0ff */
[----:B------:R-:W-:Y:S01]  /*08e0*/  IMAD.X R11, RZ, RZ, RZ, P0 ;  /* 0x000000ffff0b7224 */ /* 0x000fe200000e06ff */
        /* <DEDUP_REMOVED lines=11> */
[----:B------:R-:W5:Y:S01]  /*09a0*/  LDG.E R19, desc[UR10][R4.64+0xc] ;  /* 0x00000c0a04137981 */ /* 0x000f62000c1e1900 */
[----:B------:R-:W-:Y:S01]  /*09b0*/  UIADD3 UR4, UPT, UPT, UR4, 0x4, URZ ;  /* 0x0000000404047890 */ /* 0x000fe2000fffe0ff */
[----:B--2---:R-:W-:-:S04]  /*09c0*/  FFMA R10, R10, R6, R15 ;  /* 0x000000060a0a7223 */ /* 0x004fc8000000000f */
[----:B---3--:R-:W-:-:S04]  /*09d0*/  FFMA R10, R11, R12, R10 ;  /* 0x0000000c0b0a7223 */ /* 0x008fc8000000000a */
[----:B----4-:R-:W-:-:S04]  /*09e0*/  FFMA R10, R17, R14, R10 ;  /* 0x0000000e110a7223 */ /* 0x010fc8000000000a */
[----:B-----5:R-:W-:-:S07]  /*09f0*/  FFMA R15, R19, R16, R10 ;  /* 0x00000010130f7223 */ /* 0x020fce000000000a */
.L_x_4:
[----:B------:R-:W-:Y:S05]  /*0a00*/  BRA.U !UP1, `(.L_x_0) ;  /* 0x0000000109447547 */ /* 0x000fea000b800000 */
[----:B------:R-:W0:Y:S01]  /*0a10*/  LDC.64 R2, c[0x0][0x388] ;  /* 0x0000e200ff027b82 */ /* 0x000e220000000a00 */
[----:B------:R-:W-:Y:S01]  /*0a20*/  IADD3 R5, PT, PT, R13, UR4, RZ ;  /* 0x000000040d057c10 */ /* 0x000fe2000fffe0ff */
[----:B------:R-:W-:Y:S01]  /*0a30*/  VIADD R11, R0, UR4 ;  /* 0x00000004000b7c36 */ /* 0x000fe20008000000 */
[----:B------:R-:W-:-:S03]  /*0a40*/  UIADD3 UR5, UPT, UPT, -UR5, URZ, URZ ;  /* 0x000000ff05057290 */ /* 0x000fc6000fffe1ff */
[----:B0-----:R-:W-:-:S04]  /*0a50*/  IMAD.WIDE.U32 R4, R5, 0x4, R2 ;  /* 0x0000000405047825 */ /* 0x001fc800078e0002 */
[----:B------:R-:W-:Y:S01]  /*0a60*/  IMAD.MOV.U32 R6, RZ, RZ, R4 ;  /* 0x000000ffff067224 */ /* 0x000fe200078e0004 */
[----:B------:R-:W-:-:S07]  /*0a70*/  MOV R7, R5 ;  /* 0x0000000500077202 */ /* 0x000fce0000000f00 */
.L_x_5:
[----:B------:R-:W-:Y:S01]  /*0a80*/  IMAD.WIDE R4, R11, 0x4, R2 ;  /* 0x000000040b047825 */ /* 0x000fe200078e0202 */
[----:B------:R0:W2:Y:S05]  /*0a90*/  LDG.E R0, desc[UR10][R6.64] ;  /* 0x0000000a06007981 */ /* 0x0000aa000c1e1900 */
[----:B------:R-:W2:Y:S01]  /*0aa0*/  LDG.E R4, desc[UR10][R4.64] ;  /* 0x0000000a04047981 */ /* 0x000ea2000c1e1900 */
[----:B------:R-:W-:-:S04]  /*0ab0*/  UIADD3 UR5, UPT, UPT, UR5, 0x1, URZ ;  /* 0x0000000105057890 */ /* 0x000fc8000fffe0ff */
[----:B------:R-:W-:Y:S01]  /*0ac0*/  UISETP.NE.AND UP0, UPT, UR5, URZ, UPT ;  /* 0x000000ff0500728c */ /* 0x000fe2000bf05270 */
[----:B0-----:R-:W-:Y:S02]  /*0ad0*/  IADD3 R6, P0, PT, R6, 0x4, RZ ;  /* 0x0000000406067810 */ /* 0x001fe40007f1e0ff */
[----:B------:R-:W-:-:S03]  /*0ae0*/  IADD3 R11, PT, PT, R11, 0x1, RZ ;  /* 0x000000010b0b7810 */ /* 0x000fc60007ffe0ff */
[----:B------:R-:W-:Y:S02]  /*0af0*/  IMAD.X R7, RZ, RZ, R7, P0 ;  /* 0x000000ffff077224 */ /* 0x000fe400000e0607 */
[----:B--2---:R-:W-:Y:S01]  /*0b00*/  FFMA R15, R4, R0, R15 ;  /* 0x00000000040f7223 */ /* 0x004fe2000000000f */
[----:B------:R-:W-:Y:S06]  /*0b10*/  BRA.U UP0, `(.L_x_5) ;  /* 0xfffffffd00d87547 */ /* 0x000fec000b83ffff */
.L_x_0:
[----:B------:R-:W0:Y:S02]  /*0b20*/  LDC.64 R4, c[0x0][0x390] ;  /* 0x0000e400ff047b82 */ /* 0x000e240000000a00 */
[----:B0-----:R-:W-:-:S04]  /*0b30*/  IMAD.WIDE R2, R9, 0x4, R4 ;  /* 0x0000000409027825 */ /* 0x001fc800078e0204 */
[----:B------:R-:W-:Y:S02]  /*0b40*/  IMAD.WIDE.U32 R4, R8, 0x4, R4 ;  /* 0x0000000408047825 */ /* 0x000fe400078e0004 */
[----:B------:R-:W2:Y:S04]  /*0b50*/  LDG.E R2, desc[UR10][R2.64] ;  /* 0x0000000a02027981 */ /* 0x000ea8000c1e1900 */
[----:B------:R-:W2:Y:S01]  /*0b60*/  LDG.E R5, desc[UR10][R4.64] ;  /* 0x0000000a04057981 */ /* 0x000ea2000c1e1900 */
[----:B------:R-:W-:Y:S01]  /*0b70*/  BSSY.RECONVERGENT B0, `(.L_x_6) ;  /* 0x000000e000007945 */ /* 0x000fe20003800200 */
[----:B--2---:R-:W-:-:S04]  /*0b80*/  FMUL R6, R2, R5 ;  /* 0x0000000502067220 */ /* 0x004fc80000400000 */
[----:B------:R-:W0:Y:S08]  /*0b90*/  MUFU.RCP R7, R6 ;  /* 0x0000000600077308 */ /* 0x000e300000001000 */
[----:B------:R-:W1:Y:S01]  /*0ba0*/  FCHK P0, R15, R6 ;  /* 0x000000060f007302 */ /* 0x000e620000000000 */
[----:B0-----:R-:W-:-:S04]  /*0bb0*/  FFMA R0, -R6, R7, 1 ;  /* 0x3f80000006007423 */ /* 0x001fc80000000107 */
[----:B------:R-:W-:-:S04]  /*0bc0*/  FFMA R0, R7, R0, R7 ;  /* 0x0000000007007223 */ /* 0x000fc80000000007 */
[----:B------:R-:W-:-:S04]  /*0bd0*/  FFMA R7, R0, R15, RZ ;  /* 0x0000000f00077223 */ /* 0x000fc800000000ff */
[----:B------:R-:W-:-:S04]  /*0be0*/  FFMA R10, -R6, R7, R15 ;  /* 0x00000007060a7223 */ /* 0x000fc8000000010f */
[----:B------:R-:W-:Y:S01]  /*0bf0*/  FFMA R7, R0, R10, R7 ;  /* 0x0000000a00077223 */ /* 0x000fe20000000007 */
[----:B-1----:R-:W-:Y:S06]  /*0c00*/  @!P0 BRA `(.L_x_7) ;  /* 0x0000000000108947 */ /* 0x002fec0003800000 */
[----:B------:R-:W-:Y:S02]  /*0c10*/  MOV R3, R15 ;  /* 0x0000000f00037202 */ /* 0x000fe40000000f00 */
[----:B------:R-:W-:-:S07]  /*0c20*/  MOV R2, 0xc40 ;  /* 0x00000c4000027802 */ /* 0x000fce0000000f00 */
[----:B------:R-:W-:Y:S05]  /*0c30*/  CALL.REL.NOINC `($__internal_0_$__cuda_sm3x_div_rn_noftz_f32_slowpath) ;  /* 0x0000000000207944 */ /* 0x000fea0003c00000 */
[----:B------:R-:W-:-:S07]  /*0c40*/  IMAD.MOV.U32 R7, RZ, RZ, R0 ;  /* 0x000000ffff077224 */ /* 0x000fce00078e0000 */
.L_x_7:
[----:B------:R-:W-:Y:S05]  /*0c50*/  BSYNC.RECONVERGENT B0 ;  /* 0x0000000000007941 */ /* 0x000fea0003800200 */
.L_x_6:
[----:B------:R-:W0:Y:S01]  /*0c60*/  LDC.64 R2, c[0x0][0x398] ;  /* 0x0000e600ff027b82 */ /* 0x000e220000000a00 */
[----:B------:R-:W1:Y:S02]  /*0c70*/  LDCU UR4, c[0x0][0x380] ;  /* 0x00007000ff0477ac */ /* 0x000e640008000800 */
[----:B-1----:R-:W-:-:S04]  /*0c80*/  IMAD R9, R9, UR4, R8 ;  /* 0x0000000409097c24 */ /* 0x002fc8000f8e0208 */
[----:B0-----:R-:W-:-:S05]  /*0c90*/  IMAD.WIDE R2, R9, 0x4, R2 ;  /* 0x0000000409027825 */ /* 0x001fca00078e0202 */
[----:B------:R-:W-:Y:S01]  /*0ca0*/  STG.E desc[UR10][R2.64], R7 ;  /* 0x0000000702007986 */ /* 0x000fe2000c10190a */
[----:B------:R-:W-:Y:S05]  /*0cb0*/  EXIT ;  /* 0x000000000000794d */ /* 0x000fea0003800000 */
        .weak           $__internal_0_$__cuda_sm3x_div_rn_noftz_f32_slowpath
        .type           $__internal_0_$__cuda_sm3x_div_rn_noftz_f32_slowpath,@function
        .size           $__internal_0_$__cuda_sm3x_div_rn_noftz_f32_slowpath,(.L_x_50 - $__internal_0_$__cuda_sm3x_div_rn_noftz_f32_slowpath)
$__internal_0_$__cuda_sm3x_div_rn_noftz_f32_slowpath:
[----:B------:R-:W-:Y:S01]  /*0cc0*/  SHF.R.U32.HI R4, RZ, 0x17, R6 ;  /* 0x00000017ff047819 */ /* 0x000fe20000011606 */
[----:B------:R-:W-:Y:S01]  /*0cd0*/  BSSY.RECONVERGENT B1, `(.L_x_8) ;  /* 0x0000063000017945 */ /* 0x000fe20003800200 */
[----:B------:R-:W-:Y:S02]  /*0ce0*/  SHF.R.U32.HI R0, RZ, 0x17, R3 ;  /* 0x00000017ff007819 */ /* 0x000fe40000011603 */
[----:B------:R-:W-:Y:S02]  /*0cf0*/  LOP3.LUT R4, R4, 0xff, RZ, 0xc0, !PT ;  /* 0x000000ff04047812 */ /* 0x000fe400078ec0ff */
[----:B------:R-:W-:Y:S02]  /*0d00*/  LOP3.LUT R12, R0, 0xff, RZ, 0xc0, !PT ;  /* 0x000000ff000c7812 */ /* 0x000fe400078ec0ff */
[----:B------:R-:W-:Y:S02]  /*0d10*/  IADD3 R7, PT, PT, R4, -0x1, RZ ;  /* 0xffffffff04077810 */ /* 0x000fe40007ffe0ff */
[----:B------:R-:W-:-:S02]  /*0d20*/  IADD3 R10, PT, PT, R12, -0x1, RZ ;  /* 0xffffffff0c0a7810 */ /* 0x000fc40007ffe0ff */
[----:B------:R-:W-:-:S04]  /*0d30*/  ISETP.GT.U32.AND P0, PT, R7, 0xfd, PT ;  /* 0x000000fd0700780c */ /* 0x000fc80003f04070 */
[----:B------:R-:W-:-:S13]  /*0d40*/  ISETP.GT.U32.OR P0, PT, R10, 0xfd, P0 ;  /* 0x000000fd0a00780c */ /* 0x000fda0000704470 */
[----:B------:R-:W-:Y:S01]  /*0d50*/  @!P0 IMAD.MOV.U32 R5, RZ, RZ, RZ ;  /* 0x000000ffff058224 */ /* 0x000fe200078e00ff */
[----:B------:R-:W-:Y:S06]  /*0d60*/  @!P0 BRA `(.L_x_9) ;  /* 0x0000000000608947 */ /* 0x000fec0003800000 */
[----:B------:R-:W-:Y:S02]  /*0d70*/  FSETP.GTU.FTZ.AND P0, PT, |R3|, +INF , PT ;  /* 0x7f8000000300780b */ /* 0x000fe40003f1c200 */
[----:B------:R-:W-:Y:S02]  /*0d80*/  FSETP.GTU.FTZ.AND P1, PT, |R6|, +INF , PT ;  /* 0x7f8000000600780b */ /* 0x000fe40003f3c200 */
[----:B------:R-:W-:Y:S02]  /*0d90*/  MOV R0, R6 ;  /* 0x0000000600007202 */ /* 0x000fe40000000f00 */
[----:B------:R-:W-:-:S13]  /*0da0*/  PLOP3.LUT P0, PT, P0, P1, PT, 0xf8, 0x8f ;  /* 0x00000000008f781c */ /* 0x000fda0000703f70 */
[----:B------:R-:W-:Y:S05]  /*0db0*/  @P0 BRA `(.L_x_10) ;  /* 0x00000004004c0947 */ /* 0x000fea0003800000 */
[----:B------:R-:W-:-:S13]  /*0dc0*/  LOP3.LUT P0, RZ, R6, 0x7fffffff, R3, 0xc8, !PT ;  /* 0x7fffffff06ff7812 */ /* 0x000fda000780c803 */
[----:B------:R-:W-:Y:S05]  /*0dd0*/  @!P0 BRA `(.L_x_11) ;  /* 0x00000004003c8947 */ /* 0x000fea0003800000 */
[C---:B------:R-:W-:Y:S02]  /*0de0*/  FSETP.NEU.FTZ.AND P2, PT, |R3|.reuse, +INF , PT ;  /* 0x7f8000000300780b */ /* 0x040fe40003f5d200 */
[----:B------:R-:W-:Y:S02]  /*0df0*/  FSETP.NEU.FTZ.AND P1, PT, |R0|, +INF , PT ;  /* 0x7f8000000000780b */ /* 0x000fe40003f3d200 */
[----:B------:R-:W-:-:S11]  /*0e00*/  FSETP.NEU.FTZ.AND P0, PT, |R3|, +INF , PT ;  /* 0x7f8000000300780b */ /* 0x000fd60003f1d200 */
[----:B------:R-:W-:Y:S05]  /*0e10*/  @!P1 BRA !P2, `(.L_x_11) ;  /* 0x00000004002c9947 */ /* 0x000fea0005000000 */
[----:B------:R-:W-:-:S04]  /*0e20*/  LOP3.LUT P2, RZ, R3, 0x7fffffff, RZ, 0xc0, !PT ;  /* 0x7fffffff03ff7812 */ /* 0x000fc8000784c0ff */
[----:B------:R-:W-:-:S13]  /*0e30*/  PLOP3.LUT P1, PT, P1, P2, PT, 0x2f, 0xf2 ;  /* 0x0000000000f2781c */ /* 0x000fda0000f24577 */
[----:B------:R-:W-:Y:S05]  /*0e40*/  @P1 BRA `(.L_x_12) ;  /* 0x0000000400181947 */ /* 0x000fea0003800000 */
[----:B------:R-:W-:-:S04]  /*0e50*/  LOP3.LUT P1, RZ, R6, 0x7fffffff, RZ, 0xc0, !PT ;  /* 0x7fffffff06ff7812 */ /* 0x000fc8000782c0ff */
[----:B------:R-:W-:-:S13]  /*0e60*/  PLOP3.LUT P0, PT, P0, P1, PT, 0x2f, 0xf2 ;  /* 0x0000000000f2781c */ /* 0x000fda0000702577 */
[----:B------:R-:W-:Y:S05]  /*0e70*/  @P0 BRA `(.L_x_13) ;  /* 0x0000000400000947 */ /* 0x000fea0003800000 */
[----:B------:R-:W-:Y:S02]  /*0e80*/  ISETP.GE.AND P0, PT, R10, RZ, PT ;  /* 0x000000ff0a00720c */ /* 0x000fe40003f06270 */
[----:B------:R-:W-:-:S11]  /*0e90*/  ISETP.GE.AND P1, PT, R7, RZ, PT ;  /* 0x000000ff0700720c */ /* 0x000fd60003f26270 */
[----:B------:R-:W-:Y:S01]  /*0ea0*/  @P0 MOV R5, RZ ;  /* 0x000000ff00050202 */ /* 0x000fe20000000f00 */
[----:B------:R-:W-:Y:S02]  /*0eb0*/  @!P0 IMAD.MOV.U32 R5, RZ, RZ, -0x40 ;  /* 0xffffffc0ff058424 */ /* 0x000fe400078e00ff */
[----:B------:R-:W-:Y:S01]  /*0ec0*/  @!P0 FFMA R3, R3, 1.84467440737095516160e+19, RZ ;  /* 0x5f80000003038823 */ /* 0x000fe200000000ff */
[----:B------:R-:W-:Y:S02]  /*0ed0*/  @!P1 FFMA R6, R0, 1.84467440737095516160e+19, RZ ;  /* 0x5f80000000069823 */ /* 0x000fe400000000ff */
[----:B------:R-:W-:-:S07]  /*0ee0*/  @!P1 IADD3 R5, PT, PT, R5, 0x40, RZ ;  /* 0x0000004005059810 */ /* 0x000fce0007ffe0ff */
.L_x_9:
[----:B------:R-:W-:Y:S01]  /*0ef0*/  LEA R7, R4, 0xc0800000, 0x17 ;  /* 0xc080000004077811 */ /* 0x000fe200078eb8ff */
[----:B------:R-:W-:Y:S03]  /*0f00*/  BSSY.RECONVERGENT B2, `(.L_x_14) ;  /* 0x0000036000027945 */ /* 0x000fe60003800200 */
[----:B------:R-:W-:Y:S01]  /*0f10*/  IADD3 R7, PT, PT, -R7, R6, RZ ;  /* 0x0000000607077210 */ /* 0x000fe20007ffe1ff */
[----:B------:R-:W-:-:S03]  /*0f20*/  VIADD R6, R12, 0xffffff81 ;  /* 0xffffff810c067836 */ /* 0x000fc60000000000 */
[----:B------:R-:W0:Y:S01]  /*0f30*/  MUFU.RCP R10, R7 ;  /* 0x00000007000a7308 */ /* 0x000e220000001000 */
[----:B------:R-:W-:Y:S01]  /*0f40*/  FADD.FTZ R11, -R7, -RZ ;  /* 0x800000ff070b7221 */ /* 0x000fe20000010100 */
[C---:B------:R-:W-:Y:S01]  /*0f50*/  IMAD R0, R6.reuse, -0x800000, R3 ;  /* 0xff80000006007824 */ /* 0x040fe200078e0203 */
[----:B------:R-:W-:-:S04]  /*0f60*/  IADD3 R4, PT, PT, R6, 0x7f, -R4 ;  /* 0x0000007f06047810 */ /* 0x000fc80007ffe804 */
[----:B------:R-:W-:Y:S01]  /*0f70*/  IADD3 R4, PT, PT, R4, R5, RZ ;  /* 0x0000000504047210 */ /* 0x000fe20007ffe0ff */
[----:B0-----:R-:W-:-:S04]  /*0f80*/  FFMA R13, R10, R11, 1 ;  /* 0x3f8000000a0d7423 */ /* 0x001fc8000000000b */
[----:B------:R-:W-:-:S04]  /*0f90*/  FFMA R12, R10, R13, R10 ;  /* 0x0000000d0a0c7223 */ /* 0x000fc8000000000a */
[----:B------:R-:W-:-:S04]  /*0fa0*/  FFMA R3, R0, R12, RZ ;  /* 0x0000000c00037223 */ /* 0x000fc800000000ff */
[----:B------:R-:W-:-:S04]  /*0fb0*/  FFMA R10, R11, R3, R0 ;  /* 0x000000030b0a7223 */ /* 0x000fc80000000000 */
[----:B------:R-:W-:-:S04]  /*0fc0*/  FFMA R13, R12, R10, R3 ;  /* 0x0000000a0c0d7223 */ /* 0x000fc80000000003 */
[----:B------:R-:W-:-:S04]  /*0fd0*/  FFMA R10, R11, R13, R0 ;  /* 0x0000000d0b0a7223 */ /* 0x000fc80000000000 */
[----:B------:R-:W-:-:S05]  /*0fe0*/  FFMA R0, R12, R10, R13 ;  /* 0x0000000a0c007223 */ /* 0x000fca000000000d */
[----:B------:R-:W-:-:S04]  /*0ff0*/  SHF.R.U32.HI R3, RZ, 0x17, R0 ;  /* 0x00000017ff037819 */ /* 0x000fc80000011600 */
[----:B------:R-:W-:-:S04]  /*1000*/  LOP3.LUT R3, R3, 0xff, RZ, 0xc0, !PT ;  /* 0x000000ff03037812 */ /* 0x000fc800078ec0ff */
[----:B------:R-:W-:-:S05]  /*1010*/  IADD3 R7, PT, PT, R3, R4, RZ ;  /* 0x0000000403077210 */ /* 0x000fca0007ffe0ff */
[----:B------:R-:W-:-:S05]  /*1020*/  VIADD R3, R7, 0xffffffff ;  /* 0xffffffff07037836 */ /* 0x000fca0000000000 */
[----:B------:R-:W-:-:S13]  /*1030*/  ISETP.GE.U32.AND P0, PT, R3, 0xfe, PT ;  /* 0x000000fe0300780c */ /* 0x000fda0003f06070 */
[----:B------:R-:W-:Y:S05]  /*1040*/  @!P0 BRA `(.L_x_15) ;  /* 0x0000000000808947 */ /* 0x000fea0003800000 */
[----:B------:R-:W-:-:S13]  /*1050*/  ISETP.GT.AND P0, PT, R7, 0xfe, PT ;  /* 0x000000fe0700780c */ /* 0x000fda0003f04270 */
[----:B------:R-:W-:Y:S05]  /*1060*/  @P0 BRA `(.L_x_16) ;  /* 0x00000000006c0947 */ /* 0x000fea0003800000 */
[----:B------:R-:W-:-:S13]  /*1070*/  ISETP.GE.AND P0, PT, R7, 0x1, PT ;  /* 0x000000010700780c */ /* 0x000fda0003f06270 */
[----:B------:R-:W-:Y:S05]  /*1080*/  @P0 BRA `(.L_x_17) ;  /* 0x0000000000740947 */ /* 0x000fea0003800000 */
[----:B------:R-:W-:Y:S02]  /*1090*/  ISETP.GE.AND P0, PT, R7, -0x18, PT ;  /* 0xffffffe80700780c */ /* 0x000fe40003f06270 */
[----:B------:R-:W-:-:S11]  /*10a0*/  LOP3.LUT R0, R0, 0x80000000, RZ, 0xc0, !PT ;  /* 0x8000000000007812 */ /* 0x000fd600078ec0ff */
[----:B------:R-:W-:Y:S05]  /*10b0*/  @!P0 BRA `(.L_x_17) ;  /* 0x0000000000688947 */ /* 0x000fea0003800000 */
[CCC-:B------:R-:W-:Y:S01]  /*10c0*/  FFMA.RZ R3, R12.reuse, R10.reuse, R13.reuse ;  /* 0x0000000a0c037223 */ /* 0x1c0fe2000000c00d */
[C---:B------:R-:W-:Y:S01]  /*10d0*/  IADD3 R6, PT, PT, R7.reuse, 0x20, RZ ;  /* 0x0000002007067810 */ /* 0x040fe20007ffe0ff */
[CCC-:B------:R-:W-:Y:S01]  /*10e0*/  FFMA.RM R4, R12.reuse, R10.reuse, R13.reuse ;  /* 0x0000000a0c047223 */ /* 0x1c0fe2000000400d */
[----:B------:R-:W-:Y:S02]  /*10f0*/  ISETP.NE.AND P2, PT, R7, RZ, PT ;  /* 0x000000ff0700720c */ /* 0x000fe40003f45270 */
[----:B------:R-:W-:Y:S01]  /*1100*/  LOP3.LUT R5, R3, 0x7fffff, RZ, 0xc0, !PT ;  /* 0x007fffff03057812 */ /* 0x000fe200078ec0ff */
[----:B------:R-:W-:Y:S01]  /*1110*/  FFMA.RP R3, R12, R10, R13 ;  /* 0x0000000a0c037223 */ /* 0x000fe2000000800d */
[----:B------:R-:W-:Y:S02]  /*1120*/  ISETP.NE.AND P1, PT, R7, RZ, PT ;  /* 0x000000ff0700720c */ /* 0x000fe40003f25270 */
[----:B------:R-:W-:Y:S02]  /*1130*/  LOP3.LUT R5, R5, 0x800000, RZ, 0xfc, !PT ;  /* 0x0080000005057812 */ /* 0x000fe400078efcff */
[----:B------:R-:W-:-:S02]  /*1140*/  IADD3 R7, PT, PT, -R7, RZ, RZ ;  /* 0x000000ff07077210 */ /* 0x000fc40007ffe1ff */
[----:B------:R-:W-:Y:S02]  /*1150*/  SHF.L.U32 R6, R5, R6, RZ ;  /* 0x0000000605067219 */ /* 0x000fe400000006ff */
[----:B------:R-:W-:Y:S02]  /*1160*/  FSETP.NEU.FTZ.AND P0, PT, R3, R4, PT ;  /* 0x000000040300720b */ /* 0x000fe40003f1d000 */
[----:B------:R-:W-:Y:S02]  /*1170*/  SEL R4, R7, RZ, P2 ;  /* 0x000000ff07047207 */ /* 0x000fe40001000000 */
[----:B------:R-:W-:Y:S02]  /*1180*/  ISETP.NE.AND P1, PT, R6, RZ, P1 ;  /* 0x000000ff0600720c */ /* 0x000fe40000f25270 */
[----:B------:R-:W-:Y:S02]  /*1190*/  SHF.R.U32.HI R4, RZ, R4, R5 ;  /* 0x00000004ff047219 */ /* 0x000fe40000011605 */
[----:B------:R-:W-:-:S02]  /*11a0*/  PLOP3.LUT P0, PT, P0, P1, PT, 0xf8, 0x8f ;  /* 0x00000000008f781c */ /* 0x000fc40000703f70 */
[----:B------:R-:W-:Y:S02]  /*11b0*/  SHF.R.U32.HI R6, RZ, 0x1, R4 ;  /* 0x00000001ff067819 */ /* 0x000fe40000011604 */
[----:B------:R-:W-:-:S04]  /*11c0*/  SEL R3, RZ, 0x1, !P0 ;  /* 0x00000001ff037807 */ /* 0x000fc80004000000 */
[----:B------:R-:W-:-:S04]  /*11d0*/  LOP3.LUT R3, R3, 0x1, R6, 0xf8, !PT ;  /* 0x0000000103037812 */ /* 0x000fc800078ef806 */
[----:B------:R-:W-:-:S05]  /*11e0*/  LOP3.LUT R3, R3, R4, RZ, 0xc0, !PT ;  /* 0x0000000403037212 */ /* 0x000fca00078ec0ff */
[----:B------:R-:W-:-:S05]  /*11f0*/  IMAD.IADD R3, R6, 0x1, R3 ;  /* 0x0000000106037824 */ /* 0x000fca00078e0203 */
[----:B------:R-:W-:Y:S01]  /*1200*/  LOP3.LUT R0, R3, R0, RZ, 0xfc, !PT ;  /* 0x0000000003007212 */ /* 0x000fe200078efcff */
[----:B------:R-:W-:Y:S06]  /*1210*/  BRA `(.L_x_17) ;  /* 0x0000000000107947 */ /* 0x000fec0003800000 */
.L_x_16:
[----:B------:R-:W-:-:S04]  /*1220*/  LOP3.LUT R0, R0, 0x80000000, RZ, 0xc0, !PT ;  /* 0x8000000000007812 */ /* 0x000fc800078ec0ff */
[----:B------:R-:W-:Y:S01]  /*1230*/  LOP3.LUT R0, R0, 0x7f800000, RZ, 0xfc, !PT ;  /* 0x7f80000000007812 */ /* 0x000fe200078efcff */
[----:B------:R-:W-:Y:S06]  /*1240*/  BRA `(.L_x_17) ;  /* 0x0000000000047947 */ /* 0x000fec0003800000 */
.L_x_15:
[----:B------:R-:W-:-:S07]  /*1250*/  LEA R0, R4, R0, 0x17 ;  /* 0x0000000004007211 */ /* 0x000fce00078eb8ff */
.L_x_17:
[----:B------:R-:W-:Y:S05]  /*1260*/  BSYNC.RECONVERGENT B2 ;  /* 0x0000000000027941 */ /* 0x000fea0003800200 */
.L_x_14:
[----:B------:R-:W-:Y:S05]  /*1270*/  BRA `(.L_x_18) ;  /* 0x0000000000207947 */ /* 0x000fea0003800000 */
.L_x_13:
[----:B------:R-:W-:-:S04]  /*1280*/  LOP3.LUT R0, R6, 0x80000000, R3, 0x48, !PT ;  /* 0x8000000006007812 */ /* 0x000fc800078e4803 */
[----:B------:R-:W-:Y:S01]  /*1290*/  LOP3.LUT R0, R0, 0x7f800000, RZ, 0xfc, !PT ;  /* 0x7f80000000007812 */ /* 0x000fe200078efcff */
[----:B------:R-:W-:Y:S06]  /*12a0*/  BRA `(.L_x_18) ;  /* 0x0000000000147947 */ /* 0x000fec0003800000 */
.L_x_12:
[----:B------:R-:W-:Y:S01]  /*12b0*/  LOP3.LUT R0, R6, 0x80000000, R3, 0x48, !PT ;  /* 0x8000000006007812 */ /* 0x000fe200078e4803 */
[----:B------:R-:W-:Y:S06]  /*12c0*/  BRA `(.L_x_18) ;  /* 0x00000000000c7947 */ /* 0x000fec0003800000 */
.L_x_11:
[----:B------:R-:W0:Y:S01]  /*12d0*/  MUFU.RSQ R0, -QNAN ;  /* 0xffc0000000007908 */ /* 0x000e220000001400 */
[----:B------:R-:W-:Y:S05]  /*12e0*/  BRA `(.L_x_18) ;  /* 0x0000000000047947 */ /* 0x000fea0003800000 */
.L_x_10:
[----:B------:R-:W-:-:S07]  /*12f0*/  FADD.FTZ R0, R3, R0 ;  /* 0x0000000003007221 */ /* 0x000fce0000010000 */
.L_x_18:
[----:B------:R-:W-:Y:S05]  /*1300*/  BSYNC.RECONVERGENT B1 ;  /* 0x0000000000017941 */ /* 0x000fea0003800200 */
.L_x_8:
[----:B------:R-:W-:-:S04]  /*1310*/  HFMA2 R3, -RZ, RZ, 0, 0 ;  /* 0x00000000ff037431 */ /* 0x000fc800000001ff */
[----:B0-----:R-:W-:Y:S05]  /*1320*/  RET.REL.NODEC R2 `(_Z20compute_correlationsiiPKfS0_Pf) ;  /* 0xffffffec02347950 */ /* 0x001fea0003c3ffff */
.L_x_19:
[----:B------:R-:W-:-:S00]  /*1330*/  BRA `(.L_x_19) ;  /* 0xfffffffc00fc7947 */ /* 0x000fc0000383ffff */
[----:B------:R-:W-:-:S00]  /*1340*/  NOP ;  /* 0x0000000000007918 */ /* 0x000fc00000000000 */
        /* <DEDUP_REMOVED lines=11> */
.L_x_50:


//--------------------- .text._Z27compute_means_and_normalizeiiPKfPfS1_ --------------------------
	.section	.text._Z27compute_means_and_normalizeiiPKfPfS1_,"ax",@progbits
	.align	128
        .global         _Z27compute_means_and_normalizeiiPKfPfS1_
        .type           _Z27compute_means_and_normalizeiiPKfPfS1_,@function
        .size           _Z27compute_means_and_normalizeiiPKfPfS1_,(.L_x_52 - _Z27compute_means_and_normalizeiiPKfPfS1_)
        .other          _Z27compute_means_and_normalizeiiPKfPfS1_,@"STO_CUDA_ENTRY STV_DEFAULT"
_Z27compute_means_and_normalizeiiPKfPfS1_:
.text._Z27compute_means_and_normalizeiiPKfPfS1_:
[----:B------:R-:W-:Y:S01]  /*0000*/  LDC R1, c[0x0][0x37c] ;  /* 0x0000df00ff017b82 */ /* 0x000fe20000000800 */
[----:B------:R-:W0:Y:S07]  /*0010*/  S2R R3, SR_TID.X ;  /* 0x0000000000037919 */ /* 0x000e2e0000002100 */
[----:B------:R-:W0:Y:S01]  /*0020*/  S2UR UR4, SR_CTAID.X ;  /* 0x00000000000479c3 */ /* 0x000e220000002500 */
[----:B------:R-:W1:Y:S07]  /*0030*/  LDCU UR5, c[0x0][0x380] ;  /* 0x00007000ff0577ac */ /* 0x000e6e0008000800 */
[----:B------:R-:W0:Y:S02]  /*0040*/  LDC R2, c[0x0][0x360] ;  /* 0x0000d800ff027b82 */ /* 0x000e240000000800 */
[----:B0-----:R-:W-:-:S05]  /*0050*/  IMAD R2, R2, UR4, R3 ;  /* 0x0000000402027c24 */ /* 0x001fca000f8e0203 */
[----:B-1----:R-:W-:-:S13]  /*0060*/  ISETP.GE.AND P0, PT, R2, UR5, PT ;  /* 0x0000000502007c0c */ /* 0x002fda000bf06270 */
        /* <DEDUP_REMOVED lines=8> */
[----:B------:R-:W-:Y:S01]  /*00f0*/  ULOP3.LUT UR8, UR10, 0xf, URZ, 0xc0, !UPT ;  /* 0x0000000f0a087892 */ /* 0x000fe2000f8ec0ff */
[----:B------:R-:W-:Y:S01]  /*0100*/  MOV R3, RZ ;  /* 0x000000ff00037202 */ /* 0x000fe20000000f00 */
[----:B------:R-:W-:Y:S02]  /*0110*/  UMOV UR4, URZ ;  /* 0x000000ff00047c82 */ /* 0x000fe40008000000 */
[----:B------:R-:W-:Y:S02]  /*0120*/  UISETP.NE.AND UP1, UPT, UR8, URZ, UPT ;  /* 0x000000ff0800728c */ /* 0x000fe4000bf25270 */
[----:B------:R-:W-:Y:S09]  /*0130*/  BRA.U !UP2, `(.L_x_21) ;  /* 0x000000010ab87547 */ /* 0x000ff2000b800000 */
[----:B------:R-:W0:Y:S01]  /*0140*/  LDCU.64 UR6, c[0x0][0x388] ;  /* 0x00007100ff0677ac */ /* 0x000e220008000a00 */
[----:B------:R-:W-:Y:S02]  /*0150*/  MOV R3, RZ ;  /* 0x000000ff00037202 */ /* 0x000fe40000000f00 */
[----:B------:R-:W-:Y:S01]  /*0160*/  MOV R6, R0 ;  /* 0x0000000000067202 */ /* 0x000fe20000000f00 */
[----:B------:R-:W-:-:S04]  /*0170*/  ULOP3.LUT UR4, UR10, 0x7ffffff0, URZ, 0xc0, !UPT ;  /* 0x7ffffff00a047892 */ /* 0x000fc8000f8ec0ff */
[----:B------:R-:W-:Y:S02]  /*0180*/  UIADD3 UR9, UPT, UPT, -UR4, URZ, URZ ;  /* 0x000000ff04097290 */ /* 0x000fe4000fffe1ff */
[----:B0-----:R-:W-:-:S04]  /*0190*/  UIADD3 UR5, UP2, UPT, UR6, 0x20, URZ ;  /* 0x0000002006057890 */ /* 0x001fc8000ff5e0ff */
[----:B------:R-:W-:-:S12]  /*01a0*/  UIADD3.X UR6, UPT, UPT, URZ, UR7, URZ, UP2, !UPT ;  /* 0x00000007ff067290 */ /* 0x000fd800097fe4ff */
.L_x_22:
[----:B------:R-:W-:Y:S02]  /*01b0*/  MOV R4, UR5 ;  /* 0x0000000500047c02 */ /* 0x000fe40008000f00 */
[----:B------:R-:W-:-:S03]  /*01c0*/  MOV R5, UR6 ;  /* 0x0000000600057c02 */ /* 0x000fc60008000f00 */
[----:B------:R-:W-:-:S05]  /*01d0*/  IMAD.WIDE R4, R6, 0x4, R4 ;  /* 0x0000000406047825 */ /* 0x000fca00078e0204 */
[----:B------:R-:W2:Y:S04]  /*01e0*/  LDG.E R16, desc[UR12][R4.64+-0x20] ;  /* 0xffffe00c04107981 */ /* 0x000ea8000c1e1900 */
[----:B------:R-:W3:Y:S04]  /*01f0*/  LDG.E R15, desc[UR12][R4.64+-0x1c] ;  /* 0xffffe40c040f7981 */ /* 0x000ee8000c1e1900 */
        /* <DEDUP_REMOVED lines=15> */
[----:B------:R-:W-:-:S03]  /*02f0*/  IADD3 R6, PT, PT, R6, 0x10, RZ ;  /* 0x0000001006067810 */ /* 0x000fc60007ffe0ff */
[----:B------:R-:W-:Y:S01]  /*0300*/  UISETP.NE.AND UP2, UPT, UR9, URZ, UPT ;  /* 0x000000ff0900728c */ /* 0x000fe2000bf45270 */
[----:B--2---:R-:W-:-:S04]  /*0310*/  FADD R16, R16, R3 ;  /* 0x0000000310107221 */ /* 0x004fc80000000000 */
[----:B---3--:R-:W-:-:S04]  /*0320*/  FADD R15, R16, R15 ;  /* 0x0000000f100f7221 */ /* 0x008fc80000000000 */
[----:B----4-:R-:W-:-:S04]  /*0330*/  FADD R15, R15, R18 ;  /* 0x000000120f0f7221 */ /* 0x010fc80000000000 */
[----:B-----5:R-:W-:-:S04]  /*0340*/  FADD R15, R15, R20 ;  /* 0x000000140f0f7221 */ /* 0x020fc80000000000 */
[----:B------:R-:W-:-:S04]  /*0350*/  FADD R15, R15, R22 ;  /* 0x000000160f0f7221 */ /* 0x000fc80000000000 */
        /* <DEDUP_REMOVED lines=10> */
[----:B------:R-:W-:Y:S01]  /*0400*/  FADD R3, R7, R14 ;  /* 0x0000000e07037221 */ /* 0x000fe20000000000 */
[----:B------:R-:W-:Y:S06]  /*0410*/  BRA.U UP2, `(.L_x_22) ;  /* 0xfffffffd02647547 */ /* 0x000fec000b83ffff */
.L_x_21:
[----:B------:R-:W-:Y:S05]  /*0420*/  BRA.U !UP1, `(.L_x_20) ;  /* 0x0000000109d07547 */ /* 0x000fea000b800000 */
[----:B------:R-:W-:Y:S02]  /*0430*/  UISETP.GE.U32.AND UP1, UPT, UR8, 0x8, UPT ;  /* 0x000000080800788c */ /* 0x000fe4000bf26070 */
[----:B------:R-:W-:-:S04]  /*0440*/  ULOP3.LUT UR6, UR10, 0x7, URZ, 0xc0, !UPT ;  /* 0x000000070a067892 */ /* 0x000fc8000f8ec0ff */
[----:B------:R-:W-:-:S03]  /*0450*/  UISETP.NE.AND UP2, UPT, UR6, URZ, UPT ;  /* 0x000000ff0600728c */ /* 0x000fc6000bf45270 */
[----:B------:R-:W-:Y:S08]  /*0460*/  BRA.U !UP1, `(.L_x_23) ;  /* 0x0000000109507547 */ /* 0x000ff0000b800000 */
[----:B------:R-:W0:Y:S01]  /*0470*/  LDC.64 R4, c[0x0][0x388] ;  /* 0x0000e200ff047b82 */ /* 0x000e220000000a00 */
[----:B------:R-:W-:-:S05]  /*0480*/  IADD3 R7, PT, PT, R0, UR4, RZ ;  /* 0x0000000400077c10 */ /* 0x000fca000fffe0ff */
[----:B0-----:R-:W-:-:S05]  /*0490*/  IMAD.WIDE R4, R7, 0x4, R4 ;  /* 0x0000000407047825 */ /* 0x001fca00078e0204 */
[----:B------:R-:W2:Y:S04]  /*04a0*/  LDG.E R6, desc[UR12][R4.64] ;  /* 0x0000000c04067981 */ /* 0x000ea8000c1e1900 */
[----:B------:R-:W3:Y:S04]  /*04b0*/  LDG.E R7, desc[UR12][R4.64+0x4] ;  /* 0x0000040c04077981 */ /* 0x000ee8000c1e1900 */
[----:B------:R-:W4:Y:S04]  /*04c0*/  LDG.E R9, desc[UR12][R4.64+0x8] ;  /* 0x0000080c04097981 */ /* 0x000f28000c1e1900 */
[----:B------:R-:W5:Y:S04]  /*04d0*/  LDG.E R11, desc[UR12][R4.64+0xc] ;  /* 0x00000c0c040b7981 */ /* 0x000f68000c1e1900 */
[----:B------:R-:W5:Y:S04]  /*04e0*/  LDG.E R13, desc[UR12][R4.64+0x10] ;  /* 0x0000100c040d7981 */ /* 0x000f68000c1e1900 */
[----:B------:R-:W5:Y:S04]  /*04f0*/  LDG.E R15, desc[UR12][R4.64+0x14] ;  /* 0x0000140c040f7981 */ /* 0x000f68000c1e1900 */
[----:B------:R-:W5:Y:S04]  /*0500*/  LDG.E R17, desc[UR12][R4.64+0x18] ;  /* 0x0000180c04117981 */ /* 0x000f68000c1e1900 */
[----:B------:R-:W5:Y:S01]  /*0510*/  LDG.E R19, desc[UR12][R4.64+0x1c] ;  /* 0x00001c0c04137981 */ /* 0x000f62000c1e1900 */
[----:B------:R-:W-:Y:S01]  /*0520*/  UIADD3 UR4, UPT, UPT, UR4, 0x8, URZ ;  /* 0x0000000804047890 */ /* 0x000fe2000fffe0ff */
[----:B--2---:R-:W-:-:S04]  /*0530*/  FADD R6, R3, R6 ;  /* 0x0000000603067221 */ /* 0x004fc80000000000 */
[----:B---3--:R-:W-:-:S04]  /*0540*/  FADD R6, R6, R7 ;  /* 0x0000000706067221 */ /* 0x008fc80000000000 */
[----:B----4-:R-:W-:-:S04]  /*0550*/  FADD R6, R6, R9 ;  /* 0x0000000906067221 */ /* 0x010fc80000000000 */
[----:B-----5:R-:W-:-:S04]  /*0560*/  FADD R6, R6, R11 ;  /* 0x0000000b06067221 */ /* 0x020fc80000000000 */
[----:B------:R-:W-:-:S04]  /*0570*/  FADD R6, R6, R13 ;  /* 0x0000000d06067221 */ /* 0x000fc80000000000 */
[----:B------:R-:W-:-:S04]  /*0580*/  FADD R6, R6, R15 ;  /* 0x0000000f06067221 */ /* 0x000fc80000000000 */
[----:B------:R-:W-:-:S04]  /*0590*/  FADD R6, R6, R17 ;  /* 0x0000001106067221 */ /* 0x000fc80000000000 */
[----:B------:R-:W-:-:S07]  /*05a0*/  FADD R3, R6, R19 ;  /* 0x0000001306037221 */ /* 0x000fce0000000000 */
.L_x_23:
        /* <DEDUP_REMOVED lines=11> */
[----:B------:R-:W5:Y:S01]  /*0660*/  LDG.E R11, desc[UR12][R4.64+0xc] ;  /* 0x00000c0c040b7981 */ /* 0x000f62000c1e1900 */
[----:B------:R-:W-:Y:S01]  /*0670*/  UIADD3 UR4, UPT, UPT, UR4, 0x4, URZ ;  /* 0x0000000404047890 */ /* 0x000fe2000fffe0ff */
[----:B--2---:R-:W-:-:S04]  /*0680*/  FADD R6, R3, R6 ;  /* 0x0000000603067221 */ /* 0x004fc80000000000 */
[----:B---3--:R-:W-:-:S04]  /*0690*/  FADD R6, R6, R7 ;  /* 0x0000000706067221 */ /* 0x008fc80000000000 */
[----:B----4-:R-:W-:-:S04]  /*06a0*/  FADD R6, R6, R9 ;  /* 0x0000000906067221 */ /* 0x010fc80000000000 */
[----:B-----5:R-:W-:-:S07]  /*06b0*/  FADD R3, R6, R11 ;  /* 0x0000000b06037221 */ /* 0x020fce0000000000 */
.L_x_24:
[----:B------:R-:W-:Y:S05]  /*06c0*/  BRA.U !UP2, `(.L_x_20) ;  /* 0x000000010a287547 */ /* 0x000fea000b800000 */
[----:B------:R-:W0:Y:S01]  /*06d0*/  LDC.64 R6, c[0x0][0x388] ;  /* 0x0000e200ff067b82 */ /* 0x000e220000000a00 */
[----:B------:R-:W-:Y:S01]  /*06e0*/  IADD3 R9, PT, PT, R0, UR4, RZ ;  /* 0x0000000400097c10 */ /* 0x000fe2000fffe0ff */
[----:B------:R-:W-:-:S12]  /*06f0*/  UIADD3 UR5, UPT, UPT, -UR5, URZ, URZ ;  /* 0x000000ff05057290 */ /* 0x000fd8000fffe1ff */
.L_x_25:
[----:B0-----:R-:W-:-:S06]  /*0700*/  IMAD.WIDE R4, R9, 0x4, R6 ;  /* 0x0000000409047825 */ /* 0x001fcc00078e0206 */
[----:B------:R-:W2:Y:S01]  /*0710*/  LDG.E R4, desc[UR12][R4.64] ;  /* 0x0000000c04047981 */ /* 0x000ea2000c1e1900 */
[----:B------:R-:W-:Y:S01]  /*0720*/  UIADD3 UR5, UPT, UPT, UR5, 0x1, URZ ;  /* 0x0000000105057890 */ /* 0x000fe2000fffe0ff */
[----:B------:R-:W-:-:S03]  /*0730*/  IADD3 R9, PT, PT, R9, 0x1, RZ ;  /* 0x0000000109097810 */ /* 0x000fc60007ffe0ff */
[----:B------:R-:W-:Y:S01]  /*0740*/  UISETP.NE.AND UP1, UPT, UR5, URZ, UPT ;  /* 0x000000ff0500728c */ /* 0x000fe2000bf25270 */
[----:B--2---:R-:W-:-:S08]  /*0750*/  FADD R3, R4, R3 ;  /* 0x0000000304037221 */ /* 0x004fd00000000000 */
[----:B------:R-:W-:Y:S05]  /*0760*/  BRA.U UP1, `(.L_x_25) ;  /* 0xfffffffd01e47547 */ /* 0x000fea000b83ffff */
.L_x_20:
[----:B------:R-:W-:Y:S01]  /*0770*/  I2FP.F32.S32 R6, UR10 ;  /* 0x0000000a00067c45 */ /* 0x000fe20008201400 */
[----:B------:R-:W-:Y:S03]  /*0780*/  BSSY.RECONVERGENT B0, `(.L_x_26) ;  /* 0x000000b000007945 */ /* 0x000fe60003800200 */
        /* <DEDUP_REMOVED lines=8> */
[----:B------:R-:W-:-:S07]  /*0810*/  MOV R4, 0x830 ;  /* 0x0000083000047802 */ /* 0x000fce0000000f00 */
[----:B------:R-:W-:Y:S05]  /*0820*/  CALL.REL.NOINC `($__internal_2_$__cuda_sm3x_div_rn_noftz_f32_slowpath) ;  /* 0x0000000c00747944 */ /* 0x000fea0003c00000 */
.L_x_27:
[----:B------:R-:W-:Y:S05]  /*0830*/  BSYNC.RECONVERGENT B0 ;  /* 0x0000000000007941 */ /* 0x000fea0003800200 */
.L_x_26:
[----:B------:R-:W-:Y:S01]  /*0840*/  HFMA2 R3, -RZ, RZ, 0, 0 ;  /* 0x00000000ff037431 */ /* 0x000fe200000001ff */
[----:B------:R-:W-:Y:S06]  /*0850*/  BRA.U !UP0, `(.L_x_28) ;  /* 0x0000000908c47547 */ /* 0x000fec000b800000 */
[----:B------:R-:W0:Y:S01]  /*0860*/  LDCU UR8, c[0x0][0x384] ;  /* 0x00007080ff0877ac */ /* 0x000e220008000800 */
[----:B------:R-:W-:Y:S01]  /*0870*/  MOV R3, RZ ;  /* 0x000000ff00037202 */ /* 0x000fe20000000f00 */
[----:B------:R-:W-:Y:S01]  /*0880*/  UMOV UR4, URZ ;  /* 0x000000ff00047c82 */ /* 0x000fe20008000000 */
[----:B0-----:R-:W-:Y:S02]  /*0890*/  UISETP.GE.U32.AND UP1, UPT, UR8, 0x10, UPT ;  /* 0x000000100800788c */ /* 0x001fe4000bf26070 */
[----:B------:R-:W-:Y:S01]  /*08a0*/  IMAD R8, R2, UR8, RZ ;  /* 0x0000000802087c24 */ /* 0x000fe2000f8e02ff */
[----:B------:R-:W-:-:S04]  /*08b0*/  ULOP3.LUT UR14, UR8, 0xf, URZ, 0xc0, !UPT ;  /* 0x0000000f080e7892 */ /* 0x000fc8000f8ec0ff */
[----:B------:R-:W-:Y:S02]  /*08c0*/  UISETP.NE.AND UP0, UPT, UR14, URZ, UPT ;  /* 0x000000ff0e00728c */ /* 0x000fe4000bf05270 */
[----:B------:R-:W-:Y:S09]  /*08d0*/  BRA.U !UP1, `(.L_x_29) ;  /* 0x0000000509507547 */ /* 0x000ff2000b800000 */
[----:B------:R-:W0:Y:S01]  /*08e0*/  LDCU.64 UR10, c[0x0][0x388] ;  /* 0x00007100ff0a77ac */ /* 0x000e220008000a00 */
[----:B------:R-:W-:Y:S02]  /*08f0*/  MOV R3, RZ ;  /* 0x000000ff00037202 */ /* 0x000fe40000000f00 */
[----:B------:R-:W-:Y:S01]  /*0900*/  MOV R9, R8 ;  /* 0x0000000800097202 */ /* 0x000fe20000000f00 */
[----:B------:R-:W1:Y:S01]  /*0910*/  LDCU.64 UR6, c[0x0][0x390] ;  /* 0x00007200ff0677ac */ /* 0x000e620008000a00 */
[----:B------:R-:W-:-:S04]  /*0920*/  ULOP3.LUT UR4, UR8, 0x7ffffff0, URZ, 0xc0, !UPT ;  /* 0x7ffffff008047892 */ /* 0x000fc8000f8ec0ff */
[----:B------:R-:W-:Y:S02]  /*0930*/  UIADD3 UR9, UPT, UPT, -UR4, URZ, URZ ;  /* 0x000000ff04097290 */ /* 0x000fe4000fffe1ff */
[----:B0-----:R-:W-:Y:S02]  /*0940*/  UIADD3 UR10, UP2, UPT, UR10, 0x20, URZ ;  /* 0x000000200a0a7890 */ /* 0x001fe4000ff5e0ff */
[----:B-1----:R-:W-:Y:S02]  /*0950*/  UIADD3 UR5, UP1, UPT, UR6, 0x20, URZ ;  /* 0x0000002006057890 */ /* 0x002fe4000ff3e0ff */
[----:B------:R-:W-:Y:S02]  /*0960*/  UIADD3.X UR11, UPT, UPT, URZ, UR11, URZ, UP2, !UPT ;  /* 0x0000000bff0b7290 */ /* 0x000fe400097fe4ff */
[----:B------:R-:W-:-:S12]  /*0970*/  UIADD3.X UR6, UPT, UPT, URZ, UR7, URZ, UP1, !UPT ;  /* 0x00000007ff067290 */ /* 0x000fd80008ffe4ff */
.L_x_30:
[----:B------:R-:W-:Y:S02]  /*0980*/  MOV R4, UR10 ;  /* 0x0000000a00047c02 */ /* 0x000fe40008000f00 */
[----:B-1----:R-:W-:-:S03]  /*0990*/  MOV R5, UR11 ;  /* 0x0000000b00057c02 */ /* 0x002fc60008000f00 */
[----:B------:R-:W-:-:S05]  /*09a0*/  IMAD.WIDE R4, R9, 0x4, R4 ;  /* 0x0000000409047825 */ /* 0x000fca00078e0204 */
[----:B------:R-:W2:Y:S01]  /*09b0*/  LDG.E R11, desc[UR12][R4.64+-0x20] ;  /* 0xffffe00c040b7981 */ /* 0x000ea2000c1e1900 */
[----:B------:R-:W-:Y:S02]  /*09c0*/  MOV R6, UR5 ;  /* 0x0000000500067c02 */ /* 0x000fe40008000f00 */
[----:B------:R-:W-:-:S03]  /*09d0*/  MOV R7, UR6 ;  /* 0x0000000600077c02 */ /* 0x000fc60008000f00 */
[----:B------:R-:W-:-:S04]  /*09e0*/  IMAD.WIDE R6, R9, 0x4, R6 ;  /* 0x0000000409067825 */ /* 0x000fc800078e0206 */
[----:B--2---:R-:W-:-:S05]  /*09f0*/  FADD R10, R11, -R0 ;  /* 0x800000000b0a7221 */ /* 0x004fca0000000000 */
[----:B------:R-:W-:Y:S04]  /*0a00*/  STG.E desc[UR12][R6.64+-0x20], R10 ;  /* 0xffffe00a06007986 */ /* 0x000fe8000c10190c */
[----:B------:R-:W2:Y:S02]  /*0a10*/  LDG.E R11, desc[UR12][R4.64+-0x1c] ;  /* 0xffffe40c040b7981 */ /* 0x000ea4000c1e1900 */
        /* <DEDUP_REMOVED lines=10> */
[----:B------:R0:W-:Y:S04]  /*0ac0*/  STG.E desc[UR12][R6.64+-0x10], R18 ;  /* 0xfffff01206007986 */ /* 0x0001e8000c10190c */
        /* <DEDUP_REMOVED lines=27> */
[----:B------:R-:W2:Y:S01]  /*0c80*/  LDG.E R11, desc[UR12][R4.64+0x18] ;  /* 0x0000180c040b7981 */ /* 0x000ea2000c1e1900 */
[----:B------:R-:W-:-:S04]  /*0c90*/  FFMA R3, R10, R10, R3 ;  /* 0x0000000a0a037223 */ /* 0x000fc80000000003 */
[----:B------:R-:W-:-:S04]  /*0ca0*/  FFMA R3, R12, R12, R3 ;  /* 0x0000000c0c037223 */ /* 0x000fc80000000003 */
[----:B------:R-:W-:-:S04]  /*0cb0*/  FFMA R3, R14, R14, R3 ;  /* 0x0000000e0e037223 */ /* 0x000fc80000000003 */
[----:B------:R-:W-:Y:S01]  /*0cc0*/  FFMA R3, R16, R16, R3 ;  /* 0x0000001010037223 */ /* 0x000fe20000000003 */
[----:B--2---:R-:W-:-:S05]  /*0cd0*/  FADD R11, R11, -R0 ;  /* 0x800000000b0b7221 */ /* 0x004fca0000000000 */
[----:B------:R1:W-:Y:S04]  /*0ce0*/  STG.E desc[UR12][R6.64+0x18], R11 ;  /* 0x0000180b06007986 */ /* 0x0003e8000c10190c */
[----:B------:R-:W2:Y:S01]  /*0cf0*/  LDG.E R20, desc[UR12][R4.64+0x1c] ;  /* 0x00001c0c04147981 */ /* 0x000ea2000c1e1900 */
[----:B0-----:R-:W-:Y:S01]  /*0d00*/  FFMA R18, R18, R18, R3 ;  /* 0x0000001212127223 */ /* 0x001fe20000000003 */
[----:B------:R-:W-:Y:S01]  /*0d10*/  UIADD3 UR9, UPT, UPT, UR9, 0x10, URZ ;  /* 0x0000001009097890 */ /* 0x000fe2000fffe0ff */
[----:B------:R-:W-:Y:S02]  /*0d20*/  IADD3 R9, PT, PT, R9, 0x10, RZ ;  /* 0x0000001009097810 */ /* 0x000fe40007ffe0ff */
[----:B------:R-:W-:Y:S01]  /*0d30*/  FFMA R18, R29, R29, R18 ;  /* 0x0000001d1d127223 */ /* 0x000fe20000000012 */
[----:B------:R-:W-:-:S03]  /*0d40*/  UISETP.NE.AND UP1, UPT, UR9, URZ, UPT ;  /* 0x000000ff0900728c */ /* 0x000fc6000bf25270 */
[----:B------:R-:W-:-:S04]  /*0d50*/  FFMA R18, R27, R27, R18 ;  /* 0x0000001b1b127223 */ /* 0x000fc80000000012 */
[----:B------:R-:W-:-:S04]  /*0d60*/  FFMA R18, R25, R25, R18 ;  /* 0x0000001919127223 */ /* 0x000fc80000000012 */
[----:B------:R-:W-:-:S04]  /*0d70*/  FFMA R18, R23, R23, R18 ;  /* 0x0000001717127223 */ /* 0x000fc80000000012 */
[----:B------:R-:W-:-:S04]  /*0d80*/  FFMA R18, R21, R21, R18 ;  /* 0x0000001515127223 */ /* 0x000fc80000000012 */
[----:B------:R-:W-:-:S04]  /*0d90*/  FFMA R18, R19, R19, R18 ;  /* 0x0000001313127223 */ /* 0x000fc80000000012 */
[----:B------:R-:W-:-:S04]  /*0da0*/  FFMA R18, R17, R17, R18 ;  /* 0x0000001111127223 */ /* 0x000fc80000000012 */
[----:B------:R-:W-:-:S04]  /*0db0*/  FFMA R18, R15, R15, R18 ;  /* 0x0000000f0f127223 */ /* 0x000fc80000000012 */
[----:B------:R-:W-:-:S04]  /*0dc0*/  FFMA R18, R13, R13, R18 ;  /* 0x0000000d0d127223 */ /* 0x000fc80000000012 */
[----:B------:R-:W-:Y:S01]  /*0dd0*/  FFMA R18, R11, R11, R18 ;  /* 0x0000000b0b127223 */ /* 0x000fe20000000012 */
[----:B--2---:R-:W-:-:S04]  /*0de0*/  FADD R5, R20, -R0 ;  /* 0x8000000014057221 */ /* 0x004fc80000000000 */
[----:B------:R-:W-:Y:S01]  /*0df0*/  FFMA R3, R5, R5, R18 ;  /* 0x0000000505037223 */ /* 0x000fe20000000012 */
[----:B------:R1:W-:Y:S01]  /*0e00*/  STG.E desc[UR12][R6.64+0x1c], R5 ;  /* 0x00001c0506007986 */ /* 0x0003e2000c10190c */
[----:B------:R-:W-:Y:S05]  /*0e10*/  BRA.U UP1, `(.L_x_30) ;  /* 0xfffffff901d87547 */ /* 0x000fea000b83ffff */
.L_x_29:
[----:B------:R-:W-:Y:S05]  /*0e20*/  BRA.U !UP0, `(.L_x_28) ;  /* 0x0000000508507547 */ /* 0x000fea000b800000 */
[----:B------:R-:W-:Y:S02]  /*0e30*/  UISETP.GE.U32.AND UP0, UPT, UR14, 0x8, UPT ;  /* 0x000000080e00788c */ /* 0x000fe4000bf06070 */
[----:B------:R-:W-:-:S04]  /*0e40*/  ULOP3.LUT UR6, UR8, 0x7, URZ, 0xc0, !UPT ;  /* 0x0000000708067892 */ /* 0x000fc8000f8ec0ff */
[----:B------:R-:W-:-:S03]  /*0e50*/  UISETP.NE.AND UP1, UPT, UR6, URZ, UPT ;  /* 0x000000ff0600728c */ /* 0x000fc6000bf25270 */
[----:B------:R-:W-:Y:S08]  /*0e60*/  BRA.U !UP0, `(.L_x_31) ;  /* 0x0000000108987547 */ /* 0x000ff0000b800000 */
[----:B-1----:R-:W0:Y:S01]  /*0e70*/  LDC.64 R6, c[0x0][0x388] ;  /* 0x0000e200ff067b82 */ /* 0x002e220000000a00 */
[----:B------:R-:W-:-:S07]  /*0e80*/  IADD3 R9, PT, PT, R8, UR4, RZ ;  /* 0x0000000408097c10 */ /* 0x000fce000fffe0ff */
[----:B------:R-:W1:Y:S01]  /*0e90*/  LDC.64 R4, c[0x0][0x390] ;  /* 0x0000e400ff047b82 */ /* 0x000e620000000a00 */
[----:B0-----:R-:W-:-:S05]  /*0ea0*/  IMAD.WIDE R6, R9, 0x4, R6 ;  /* 0x0000000409067825 */ /* 0x001fca00078e0206 */
[----:B------:R-:W2:Y:S01]  /*0eb0*/  LDG.E R11, desc[UR12][R6.64] ;  /* 0x0000000c060b7981 */ /* 0x000ea2000c1e1900 */
[----:B-1----:R-:W-:-:S04]  /*0ec0*/  IMAD.WIDE R4, R9, 0x4, R4 ;  /* 0x0000000409047825 */ /* 0x002fc800078e0204 */
[----:B--2---:R-:W-:-:S05]  /*0ed0*/  FADD R10, R11, -R0 ;  /* 0x800000000b0a7221 */ /* 0x004fca0000000000 */
[----:B------:R0:W-:Y:S04]  /*0ee0*/  STG.E desc[UR12][R4.64], R10 ;  /* 0x0000000a04007986 */ /* 0x0001e8000c10190c */
[----:B------:R-:W2:Y:S02]  /*0ef0*/  LDG.E R9, desc[UR12][R6.64+0x4] ;  /* 0x0000040c06097981 */ /* 0x000ea4000c1e1900 */
[----:B--2---:R-:W-:-:S05]  /*0f00*/  FADD R12, R9, -R0 ;  /* 0x80000000090c7221 */ /* 0x004fca0000000000 */
[----:B------:R2:W-:Y:S04]  /*0f10*/  STG.E desc[UR12][R4.64+0x4], R12 ;  /* 0x0000040c04007986 */ /* 0x0005e8000c10190c */
[----:B------:R-:W3:Y:S02]  /*0f20*/  LDG.E R9, desc[UR12][R6.64+0x8] ;  /* 0x0000080c06097981 */ /* 0x000ee4000c1e1900 */
[----:B---3--:R-:W-:-:S05]  /*0f30*/  FADD R14, R9, -R0 ;  /* 0x80000000090e7221 */ /* 0x008fca0000000000 */
        /* <DEDUP_REMOVED lines=13> */
[----:B------:R-:W0:Y:S01]  /*1010*/  LDG.E R9, desc[UR12][R6.64+0x1c] ;  /* 0x00001c0c06097981 */ /* 0x000e22000c1e1900 */
[----:B------:R-:W-:Y:S01]  /*1020*/  FFMA R3, R10, R10, R3 ;  /* 0x0000000a0a037223 */ /* 0x000fe20000000003 */
[----:B------:R-:W-:-:S03]  /*1030*/  UIADD3 UR4, UPT, UPT, UR4, 0x8, URZ ;  /* 0x0000000804047890 */ /* 0x000fc6000fffe0ff */
[----:B------:R-:W-:-:S04]  /*1040*/  FFMA R3, R12, R12, R3 ;  /* 0x0000000c0c037223 */ /* 0x000fc80000000003 */
[----:B------:R-:W-:-:S04]  /*1050*/  FFMA R3, R14, R14, R3 ;  /* 0x0000000e0e037223 */ /* 0x000fc80000000003 */
[----:B------:R-:W-:-:S04]  /*1060*/  FFMA R3, R16, R16, R3 ;  /* 0x0000001010037223 */ /* 0x000fc80000000003 */
[----:B------:R-:W-:-:S04]  /*1070*/  FFMA R3, R18, R18, R3 ;  /* 0x0000001212037223 */ /* 0x000fc80000000003 */
[----:B------:R-:W-:-:S04]  /*1080*/  FFMA R3, R20, R20, R3 ;  /* 0x0000001414037223 */ /* 0x000fc80000000003 */
[----:B------:R-:W-:Y:S01]  /*1090*/  FFMA R3, R22, R22, R3 ;  /* 0x0000001616037223 */ /* 0x000fe20000000003 */
[----:B0-----:R-:W-:-:S04]  /*10a0*/  FADD R10, R9, -R0 ;  /* 0x80000000090a7221 */ /* 0x001fc80000000000 */
[----:B------:R-:W-:Y:S01]  /*10b0*/  FFMA R3, R10, R10, R3 ;  /* 0x0000000a0a037223 */ /* 0x000fe20000000003 */
[----:B------:R2:W-:Y:S06]  /*10c0*/  STG.E desc[UR12][R4.64+0x1c], R10 ;  /* 0x00001c0a04007986 */ /* 0x0005ec000c10190c */
.L_x_31:
[----:B------:R-:W-:Y:S05]  /*10d0*/  BRA.U !UP1, `(.L_x_28) ;  /* 0x0000000109a47547 */ /* 0x000fea000b800000 */
[----:B------:R-:W-:Y:S02]  /*10e0*/  UISETP.GE.U32.AND UP0, UPT, UR6, 0x4, UPT ;  /* 0x000000040600788c */ /* 0x000fe4000bf06070 */
[----:B------:R-:W-:-:S04]  /*10f0*/  ULOP3.LUT UR5, UR8, 0x3, URZ, 0xc0, !UPT ;  /* 0x0000000308057892 */ /* 0x000fc8000f8ec0ff */
[----:B------:R-:W-:-:S03]  /*1100*/  UISETP.NE.AND UP1, UPT, UR5, URZ, UPT ;  /* 0x000000ff0500728c */ /* 0x000fc6000bf25270 */
[----:B------:R-:W-:Y:S08]  /*1110*/  BRA.U !UP0, `(.L_x_32) ;  /* 0x0000000108587547 */ /* 0x000ff0000b800000 */
[----:B-12---:R-:W0:Y:S01]  /*1120*/  LDC.64 R4, c[0x0][0x388] ;  /* 0x0000e200ff047b82 */ /* 0x006e220000000a00 */
        /* <DEDUP_REMOVED lines=14> */
[----:B------:R-:W-:Y:S01]  /*1210*/  FFMA R3, R10, R10, R3 ;  /* 0x0000000a0a037223 */ /* 0x000fe20000000003 */
[----:B------:R-:W-:-:S03]  /*1220*/  UIADD3 UR4, UPT, UPT, UR4, 0x4, URZ ;  /* 0x0000000404047890 */ /* 0x000fc6000fffe0ff */
[----:B------:R-:W-:-:S04]  /*1230*/  FFMA R3, R12, R12, R3 ;  /* 0x0000000c0c037223 */ /* 0x000fc80000000003 */
[----:B------:R-:W-:Y:S01]  /*1240*/  FFMA R3, R14, R14, R3 ;  /* 0x0000000e0e037223 */ /* 0x000fe20000000003 */
[----:B--2---:R-:W-:-:S04]  /*1250*/  FADD R16, R9, -R0 ;  /* 0x8000000009107221 */ /* 0x004fc80000000000 */
[----:B------:R-:W-:Y:S01]  /*1260*/  FFMA R3, R16, R16, R3 ;  /* 0x0000001010037223 */ /* 0x000fe20000000003 */
[----:B------:R0:W-:Y:S06]  /*1270*/  STG.E desc[UR12][R6.64+0xc], R16 ;  /* 0x00000c1006007986 */ /* 0x0001ec000c10190c */
.L_x_32:
[----:B------:R-:W-:Y:S05]  /*1280*/  BRA.U !UP1, `(.L_x_28) ;  /* 0x0000000109387547 */ /* 0x000fea000b800000 */
[----:B012---:R-:W0:Y:S01]  /*1290*/  LDC.64 R12, c[0x0][0x388] ;  /* 0x0000e200ff0c7b82 */ /* 0x007e220000000a00 */
[----:B------:R-:W-:Y:S01]  /*12a0*/  IADD3 R9, PT, PT, R8, UR4, RZ ;  /* 0x0000000408097c10 */ /* 0x000fe2000fffe0ff */
[----:B------:R-:W-:-:S06]  /*12b0*/  UIADD3 UR5, UPT, UPT, -UR5, URZ, URZ ;  /* 0x000000ff05057290 */ /* 0x000fcc000fffe1ff */
[----:B------:R-:W1:Y:S06]  /*12c0*/  LDC.64 R10, c[0x0][0x390] ;  /* 0x0000e400ff0a7b82 */ /* 0x000e6c0000000a00 */
.L_x_33:
[----:B0-----:R-:W-:-:S06]  /*12d0*/  IMAD.WIDE R6, R9, 0x4, R12 ;  /* 0x0000000409067825 */ /* 0x001fcc00078e020c */
[----:B------:R-:W2:Y:S01]  /*12e0*/  LDG.E R7, desc[UR12][R6.64] ;  /* 0x0000000c06077981 */ /* 0x000ea2000c1e1900 */
[C---:B-1-3--:R-:W-:Y:S01]  /*12f0*/  IMAD.WIDE R4, R9.reuse, 0x4, R10 ;  /* 0x0000000409047825 */ /* 0x04afe200078e020a */
[----:B------:R-:W-:Y:S01]  /*1300*/  UIADD3 UR5, UPT, UPT, UR5, 0x1, URZ ;  /* 0x0000000105057890 */ /* 0x000fe2000fffe0ff */
[----:B------:R-:W-:-:S03]  /*1310*/  IADD3 R9, PT, PT, R9, 0x1, RZ ;  /* 0x0000000109097810 */ /* 0x000fc60007ffe0ff */
[----:B------:R-:W-:Y:S01]  /*1320*/  UISETP.NE.AND UP0, UPT, UR5, URZ, UPT ;  /* 0x000000ff0500728c */ /* 0x000fe2000bf05270 */
[----:B--2---:R-:W-:-:S04]  /*1330*/  FADD R8, R7, -R0 ;  /* 0x8000000007087221 */ /* 0x004fc80000000000 */
[----:B------:R-:W-:Y:S01]  /*1340*/  FFMA R3, R8, R8, R3 ;  /* 0x0000000808037223 */ /* 0x000fe20000000003 */
[----:B------:R3:W-:Y:S03]  /*1350*/  STG.E desc[UR12][R4.64], R8 ;  /* 0x0000000804007986 */ /* 0x0007e6000c10190c */
[----:B------:R-:W-:Y:S05]  /*1360*/  BRA.U UP0, `(.L_x_33) ;  /* 0xfffffffd00d87547 */ /* 0x000fea000b83ffff */
.L_x_28:
[----:B------:R-:W-:Y:S01]  /*1370*/  IADD3 R0, PT, PT, R3, -0xd000000, RZ ;  /* 0xf300000003007810 */ /* 0x000fe20007ffe0ff */
[----:B--23--:R2:W3:Y:S01]  /*1380*/  MUFU.RSQ R4, R3 ;  /* 0x0000000300047308 */ /* 0x00c4e20000001400 */
[----:B------:R-:W-:Y:S02]  /*1390*/  BSSY.RECONVERGENT B0, `(.L_x_34) ;  /* 0x000000c000007945 */ /* 0x000fe40003800200 */
[----:B------:R-:W-:-:S13]  /*13a0*/  ISETP.GT.U32.AND P0, PT, R0, 0x727fffff, PT ;  /* 0x727fffff0000780c */ /* 0x000fda0003f04070 */
[----:B--2---:R-:W-:Y:S05]  /*13b0*/  @!P0 BRA `(.L_x_35) ;  /* 0x0000000000148947 */ /* 0x004fea0003800000 */
[----:B------:R-:W-:Y:S02]  /*13c0*/  MOV R0, R3 ;  /* 0x0000000300007202 */ /* 0x000fe40000000f00 */
[----:B------:R-:W-:-:S07]  /*13d0*/  MOV R8, 0x13f0 ;  /* 0x000013f000087802 */ /* 0x000fce0000000f00 */
[----:B01-3--:R-:W-:Y:S05]  /*13e0*/  CALL.REL.NOINC `($__internal_1_$__cuda_sm20_sqrt_rn_f32_slowpath) ;  /* 0x00000000002c7944 */ /* 0x00bfea0003c00000 */
[----:B------:R-:W-:Y:S01]  /*13f0*/  MOV R7, R3 ;  /* 0x0000000300077202 */ /* 0x000fe20000000f00 */
[----:B------:R-:W-:Y:S06]  /*1400*/  BRA `(.L_x_36) ;  /* 0x0000000000107947 */ /* 0x000fec0003800000 */
.L_x_35:
[C---:B---3--:R-:W-:Y:S01]  /*1410*/  FMUL.FTZ R0, R4.reuse, R3 ;  /* 0x0000000304007220 */ /* 0x048fe20000410000 */
[----:B01----:R-:W-:-:S03]  /*1420*/  FMUL.FTZ R7, R4, 0.5 ;  /* 0x3f00000004077820 */ /* 0x003fc60000410000 */
[----:B------:R-:W-:-:S04]  /*1430*/  FFMA R3, -R0, R0, R3 ;  /* 0x0000000000037223 */ /* 0x000fc80000000103 */
[----:B------:R-:W-:-:S07]  /*1440*/  FFMA R7, R3, R7, R0 ;  /* 0x0000000703077223 */ /* 0x000fce0000000000 */
.L_x_36:
[----:B------:R-:W-:Y:S05]  /*1450*/  BSYNC.RECONVERGENT B0 ;  /* 0x0000000000007941 */ /* 0x000fea0003800200 */
.L_x_34:
[----:B------:R-:W0:Y:S02]  /*1460*/  LDC.64 R4, c[0x0][0x398] ;  /* 0x0000e600ff047b82 */ /* 0x000e240000000a00 */
[----:B0-----:R-:W-:-:S05]  /*1470*/  IMAD.WIDE R2, R2, 0x4, R4 ;  /* 0x0000000402027825 */ /* 0x001fca00078e0204 */
[----:B------:R-:W-:Y:S01]  /*1480*/  STG.E desc[UR12][R2.64], R7 ;  /* 0x0000000702007986 */ /* 0x000fe2000c10190c */
[----:B------:R-:W-:Y:S05]  /*1490*/  EXIT ;  /* 0x000000000000794d */ /* 0x000fea0003800000 */
        .weak           $__internal_1_$__cuda_sm20_sqrt_rn_f32_slowpath
        .type           $__internal_1_$__cuda_sm20_sqrt_rn_f32_slowpath,@function
        .size           $__internal_1_$__cuda_sm20_sqrt_rn_f32_slowpath,($__internal_2_$__cuda_sm3x_div_rn_noftz_f32_slowpath - $__internal_1_$__cuda_sm20_sqrt_rn_f32_slowpath)
$__internal_1_$__cuda_sm20_sqrt_rn_f32_slowpath:
[----:B------:R-:W-:-:S13]  /*14a0*/  LOP3.LUT P0, RZ, R0, 0x7fffffff, RZ, 0xc0, !PT ;  /* 0x7fffffff00ff7812 */ /* 0x000fda000780c0ff */
[----:B------:R-:W-:Y:S01]  /*14b0*/  @!P0 MOV R3, R0 ;  /* 0x0000000000038202 */ /* 0x000fe20000000f00 */
[----:B------:R-:W-:Y:S06]  /*14c0*/  @!P0 BRA `(.L_x_37) ;  /* 0x0000000000408947 */ /* 0x000fec0003800000 */
[----:B------:R-:W-:-:S13]  /*14d0*/  FSETP.GEU.FTZ.AND P0, PT, R0, RZ, PT ;  /* 0x000000ff0000720b */ /* 0x000fda0003f1e000 */
[----:B------:R-:W-:Y:S01]  /*14e0*/  @!P0 MOV R3, 0x7fffffff ;  /* 0x7fffffff00038802 */ /* 0x000fe20000000f00 */
[----:B------:R-:W-:Y:S06]  /*14f0*/  @!P0 BRA `(.L_x_37) ;  /* 0x0000000000348947 */ /* 0x000fec0003800000 */
[----:B------:R-:W-:-:S13]  /*1500*/  FSETP.GTU.FTZ.AND P0, PT, |R0|, +INF , PT ;  /* 0x7f8000000000780b */ /* 0x000fda0003f1c200 */
[----:B------:R-:W-:Y:S01]  /*1510*/  @P0 FADD.FTZ R3, R0, 1 ;  /* 0x3f80000000030421 */ /* 0x000fe20000010000 */
[----:B------:R-:W-:Y:S06]  /*1520*/  @P0 BRA `(.L_x_37) ;  /* 0x0000000000280947 */ /* 0x000fec0003800000 */
[----:B------:R-:W-:-:S13]  /*1530*/  FSETP.NEU.FTZ.AND P0, PT, |R0|, +INF , PT ;  /* 0x7f8000000000780b */ /* 0x000fda0003f1d200 */
[----:B------:R-:W-:-:S04]  /*1540*/  @P0 FFMA R4, R0, 1.84467440737095516160e+19, RZ ;  /* 0x5f80000000040823 */ /* 0x000fc800000000ff */
[----:B------:R-:W0:Y:S02]  /*1550*/  @P0 MUFU.RSQ R3, R4 ;  /* 0x0000000400030308 */ /* 0x000e240000001400 */
[----:B0-----:R-:W-:Y:S01]  /*1560*/  @P0 FMUL.FTZ R5, R4, R3 ;  /* 0x0000000304050220 */ /* 0x001fe20000410000 */
[----:B------:R-:W-:Y:S01]  /*1570*/  @P0 FMUL.FTZ R7, R3, 0.5 ;  /* 0x3f00000003070820 */ /* 0x000fe20000410000 */
[----:B------:R-:W-:Y:S02]  /*1580*/  @!P0 MOV R3, R0 ;  /* 0x0000000000038202 */ /* 0x000fe40000000f00 */
[----:B------:R-:W-:-:S04]  /*1590*/  @P0 FADD.FTZ R6, -R5, -RZ ;  /* 0x800000ff05060221 */ /* 0x000fc80000010100 */
[----:B------:R-:W-:-:S04]  /*15a0*/  @P0 FFMA R6, R5, R6, R4 ;  /* 0x0000000605060223 */ /* 0x000fc80000000004 */
[----:B------:R-:W-:-:S04]  /*15b0*/  @P0 FFMA R6, R6, R7, R5 ;  /* 0x0000000706060223 */ /* 0x000fc80000000005 */
[----:B------:R-:W-:-:S07]  /*15c0*/  @P0 FMUL.FTZ R3, R6, 2.3283064365386962891e-10 ;  /* 0x2f80000006030820 */ /* 0x000fce0000410000 */
.L_x_37:
[----:B------:R-:W-:Y:S01]  /*15d0*/  HFMA2 R5, -RZ, RZ, 0, 0 ;  /* 0x00000000ff057431 */ /* 0x000fe200000001ff */
[----:B------:R-:W-:-:S04]  /*15e0*/  MOV R4, R8 ;  /* 0x0000000800047202 */ /* 0x000fc80000000f00 */
[----:B------:R-:W-:Y:S05]  /*15f0*/  RET.REL.NODEC R4 `(_Z27compute_means_and_normalizeiiPKfPfS1_) ;  /* 0xffffffe804807950 */ /* 0x000fea0003c3ffff */
        .weak           $__internal_2_$__cuda_sm3x_div_rn_noftz_f32_slowpath
        .type           $__internal_2_$__cuda_sm3x_div_rn_noftz_f32_slowpath,@function
        .size           $__internal_2_$__cuda_sm3x_div_rn_noftz_f32_slowpath,(.L_x_52 - $__internal_2_$__cuda_sm3x_div_rn_noftz_f32_slowpath)
$__internal_2_$__cuda_sm3x_div_rn_noftz_f32_slowpath:
        /* <DEDUP_REMOVED lines=9> */
[----:B------:R-:W-:Y:S01]  /*1690*/  @!P0 MOV R7, RZ ;  /* 0x000000ff00078202 */ /* 0x000fe20000000f00 */
        /* <DEDUP_REMOVED lines=21> */
[----:B------:R-:W-:Y:S01]  /*17f0*/  @!P0 FFMA R3, R3, 1.84467440737095516160e+19, RZ ;  /* 0x5f80000003038823 */ /* 0x000fe200000000ff */
[----:B------:R-:W-:Y:S01]  /*1800*/  @!P0 MOV R7, 0xffffffc0 ;  /* 0xffffffc000078802 */ /* 0x000fe20000000f00 */
[----:B------:R-:W-:-:S03]  /*1810*/  @!P1 FFMA R6, R0, 1.84467440737095516160e+19, RZ ;  /* 0x5f80000000069823 */ /* 0x000fc600000000ff */
[----:B------:R-:W-:-:S07]  /*1820*/  @!P1 IADD3 R7, PT, PT, R7, 0x40, RZ ;  /* 0x0000004007079810 */ /* 0x000fce0007ffe0ff */
.L_x_39:
[----:B------:R-:W-:Y:S01]  /*1830*/  LEA R9, R5, 0xc0800000, 0x17 ;  /* 0xc080000005097811 */ /* 0x000fe200078eb8ff */
[----:B------:R-:W-:Y:S03]  /*1840*/  BSSY.RECONVERGENT B2, `(.L_x_44) ;  /* 0x0000036000027945 */ /* 0x000fe60003800200 */
[----:B------:R-:W-:Y:S02]  /*1850*/  IADD3 R9, PT, PT, -R9, R6, RZ ;  /* 0x0000000609097210 */ /* 0x000fe40007ffe1ff */
[----:B------:R-:W-:Y:S02]  /*1860*/  IADD3 R6, PT, PT, R10, -0x7f, RZ ;  /* 0xffffff810a067810 */ /* 0x000fe40007ffe0ff */
[----:B------:R-:W0:Y:S01]  /*1870*/  MUFU.RCP R8, R9 ;  /* 0x0000000900087308 */ /* 0x000e220000001000 */
[----:B------:R-:W-:Y:S02]  /*1880*/  FADD.FTZ R11, -R9, -RZ ;  /* 0x800000ff090b7221 */ /* 0x000fe40000010100 */
        /* <DEDUP_REMOVED lines=12> */
[----:B------:R-:W-:-:S04]  /*1950*/  IADD3 R7, PT, PT, R3, R6, RZ ;  /* 0x0000000603077210 */ /* 0x000fc80007ffe0ff */
[----:B------:R-:W-:-:S04]  /*1960*/  IADD3 R3, PT, PT, R7, -0x1, RZ ;  /* 0xffffffff07037810 */ /* 0x000fc80007ffe0ff */
        /* <DEDUP_REMOVED lines=10> */
[CCC-:B------:R-:W-:Y:S01]  /*1a10*/  FFMA.RM R6, R10.reuse, R8.reuse, R13.reuse ;  /* 0x000000080a067223 */ /* 0x1c0fe2000000400d */
[C---:B------:R-:W-:Y:S02]  /*1a20*/  ISETP.NE.AND P2, PT, R7.reuse, RZ, PT ;  /* 0x000000ff0700720c */ /* 0x040fe40003f45270 */
[----:B------:R-:W-:Y:S02]  /*1a30*/  ISETP.NE.AND P1, PT, R7, RZ, PT ;  /* 0x000000ff0700720c */ /* 0x000fe40003f25270 */
[----:B------:R-:W-:Y:S01]  /*1a40*/  LOP3.LUT R5, R3, 0x7fffff, RZ, 0xc0, !PT ;  /* 0x007fffff03057812 */ /* 0x000fe200078ec0ff */
[----:B------:R-:W-:Y:S01]  /*1a50*/  FFMA.RP R3, R10, R8, R13 ;  /* 0x000000080a037223 */ /* 0x000fe2000000800d */
[----:B------:R-:W-:Y:S02]  /*1a60*/  IADD3 R8, PT, PT, R7, 0x20, RZ ;  /* 0x0000002007087810 */ /* 0x000fe40007ffe0ff */
[----:B------:R-:W-:-:S02]  /*1a70*/  LOP3.LUT R5, R5, 0x800000, RZ, 0xfc, !PT ;  /* 0x0080000005057812 */ /* 0x000fc400078efcff */
[----:B------:R-:W-:Y:S02]  /*1a80*/  IADD3 R7, PT, PT, -R7, RZ, RZ ;  /* 0x000000ff07077210 */ /* 0x000fe40007ffe1ff */
[----:B------:R-:W-:Y:S02]  /*1a90*/  SHF.L.U32 R8, R5, R8, RZ ;  /* 0x0000000805087219 */ /* 0x000fe400000006ff */
[----:B------:R-:W-:Y:S02]  /*1aa0*/  FSETP.NEU.FTZ.AND P0, PT, R3, R6, PT ;  /* 0x000000060300720b */ /* 0x000fe40003f1d000 */
[----:B------:R-:W-:Y:S02]  /*1ab0*/  SEL R6, R7, RZ, P2 ;  /* 0x000000ff07067207 */ /* 0x000fe40001000000 */
[----:B------:R-:W-:Y:S02]  /*1ac0*/  ISETP.NE.AND P1, PT, R8, RZ, P1 ;  /* 0x000000ff0800720c */ /* 0x000fe40000f25270 */
[----:B------:R-:W-:-:S02]  /*1ad0*/  SHF.R.U32.HI R6, RZ, R6, R5 ;  /* 0x00000006ff067219 */ /* 0x000fc40000011605 */
[----:B------:R-:W-:Y:S02]  /*1ae0*/  PLOP3.LUT P0, PT, P0, P1, PT, 0xf8, 0x8f ;  /* 0x00000000008f781c */ /* 0x000fe40000703f70 */
[----:B------:R-:W-:Y:S02]  /*1af0*/  SHF.R.U32.HI R8, RZ, 0x1, R6 ;  /* 0x00000001ff087819 */ /* 0x000fe40000011606 */
[----:B------:R-:W-:-:S04]  /*1b00*/  SEL R3, RZ, 0x1, !P0 ;  /* 0x00000001ff037807 */ /* 0x000fc80004000000 */
[----:B------:R-:W-:-:S04]  /*1b10*/  LOP3.LUT R3, R3, 0x1, R8, 0xf8, !PT ;  /* 0x0000000103037812 */ /* 0x000fc800078ef808 */
[----:B------:R-:W-:-:S04]  /*1b20*/  LOP3.LUT R3, R3, R6, RZ, 0xc0, !PT ;  /* 0x0000000603037212 */ /* 0x000fc800078ec0ff */
[----:B------:R-:W-:-:S04]  /*1b30*/  IADD3 R3, PT, PT, R8, R3, RZ ;  /* 0x0000000308037210 */ /* 0x000fc80007ffe0ff */
[----:B------:R-:W-:Y:S01]  /*1b40*/  LOP3.LUT R0, R3, R0, RZ, 0xfc, !PT ;  /* 0x0000000003007212 */ /* 0x000fe200078efcff */
[----:B------:R-:W-:Y:S06]  /*1b50*/  BRA `(.L_x_47) ;  /* 0x0000000000107947 */ /* 0x000fec0003800000 */
.L_x_46:
[----:B------:R-:W-:-:S04]  /*1b60*/  LOP3.LUT R0, R0, 0x80000000, RZ, 0xc0, !PT ;  /* 0x8000000000007812 */ /* 0x000fc800078ec0ff */
[----:B------:R-:W-:Y:S01]  /*1b70*/  LOP3.LUT R0, R0, 0x7f800000, RZ, 0xfc, !PT ;  /* 0x7f80000000007812 */ /* 0x000fe200078efcff */
[----:B------:R-:W-:Y:S06]  /*1b80*/  BRA `(.L_x_47) ;  /* 0x0000000000047947 */ /* 0x000fec0003800000 */
.L_x_45:
[----:B------:R-:W-:-:S07]  /*1b90*/  LEA R0, R6, R0, 0x17 ;  /* 0x0000000006007211 */ /* 0x000fce00078eb8ff */
.L_x_47:
[----:B------:R-:W-:Y:S05]  /*1ba0*/  BSYNC.RECONVERGENT B2 ;  /* 0x0000000000027941 */ /* 0x000fea0003800200 */
.L_x_44:
[----:B------:R-:W-:Y:S05]  /*1bb0*/  BRA `(.L_x_48) ;  /* 0x0000000000207947 */ /* 0x000fea0003800000 */
.L_x_43:
[----:B------:R-:W-:-:S04]  /*1bc0*/  LOP3.LUT R0, R6, 0x80000000, R3, 0x48, !PT ;  /* 0x8000000006007812 */ /* 0x000fc800078e4803 */
[----:B------:R-:W-:Y:S01]  /*1bd0*/  LOP3.LUT R0, R0, 0x7f800000, RZ, 0xfc, !PT ;  /* 0x7f80000000007812 */ /* 0x000fe200078efcff */
[----:B------:R-:W-:Y:S06]  /*1be0*/  BRA `(.L_x_48) ;  /* 0x0000000000147947 */ /* 0x000fec0003800000 */
.L_x_42:
[----:B------:R-:W-:Y:S01]  /*1bf0*/  LOP3.LUT R0, R6, 0x80000000, R3, 0x48, !PT ;  /* 0x8000000006007812 */ /* 0x000fe200078e4803 */
[----:B------:R-:W-:Y:S06]  /*1c00*/  BRA `(.L_x_48) ;  /* 0x00000000000c7947 */ /* 0x000fec0003800000 */
.L_x_41:
[----:B------:R-:W0:Y:S01]  /*1c10*/  MUFU.RSQ R0, -QNAN ;  /* 0xffc0000000007908 */ /* 0x000e220000001400 */
[----:B------:R-:W-:Y:S05]  /*1c20*/  BRA `(.L_x_48) ;  /* 0x0000000000047947 */ /* 0x000fea0003800000 */
.L_x_40:
[----:B------:R-:W-:-:S07]  /*1c30*/  FADD.FTZ R0, R3, R0 ;  /* 0x0000000003007221 */ /* 0x000fce0000010000 */
.L_x_48:
[----:B------:R-:W-:Y:S05]  /*1c40*/  BSYNC.RECONVERGENT B1 ;  /* 0x0000000000017941 */ /* 0x000fea0003800200 */
.L_x_38:
[----:B------:R-:W-:-:S04]  /*1c50*/  HFMA2 R5, -RZ, RZ, 0, 0 ;  /* 0x00000000ff057431 */ /* 0x000fc800000001ff */
[----:B0-----:R-:W-:Y:S05]  /*1c60*/  RET.REL.NODEC R4 `(_Z27compute_means_and_normalizeiiPKfPfS1_) ;  /* 0xffffffe004e47950 */ /* 0x001fea0003c3ffff */
.L_x_49:
        /* <DEDUP_REMOVED lines=9> */
.L_x_52:


//--------------------- .nv.shared.reserved.0     --------------------------
	.section	.nv.shared.reserved.0,"aw",@nobits
	.weak		__nv_reservedSMEM_offset_0_alias
	.size		__nv_reservedSMEM_offset_0_alias, 0, 64
	.other		__nv_reservedSMEM_offset_0_alias,@"STO_CUDA_RESERVED_SHARED STV_DEFAULT"
__nv_reservedSMEM_offset_0_alias:
	.zero		0
	.zero		64


//--------------------- .nv.constant0._Z20compute_correlationsiiPKfS0_Pf --------------------------
	.section	.nv.constant0._Z20compute_correlationsiiPKfS0_Pf,"a",@progbits
	.sectionflags	@""
	.align	4
.nv.constant0._Z20compute_correlationsiiPKfS0_Pf:
	.zero		928


//--------------------- .nv.constant0._Z27compute_means_and_normalizeiiPKfPfS1_ --------------------------
	.section	.nv.constant0._Z27compute_means_and_normalizeiiPKfPfS1_,"a",@progbits
	.sectionflags	@""
	.align	4
.nv.constant0._Z27compute_means_and_normalizeiiPKfPfS1_:
	.zero		928


//--------------------- SYMBOLS --------------------------

	.type		.nv.reservedSmem.offset0,@object
	.size		.nv.reservedSmem.offset0,0x4
